//
// Generated by NVIDIA NVVM Compiler
//
// Compiler Build ID: CL-36424714
// Cuda compilation tools, release 13.0, V13.0.88
// Based on NVVM 20.0.0
//

.version 9.0
.target sm_100
.address_size 64

	// .globl	_Z3cnniiiiiiiiiiiPfS_S_

.visible .entry _Z3cnniiiiiiiiiiiPfS_S_(
	.param .u32 _Z3cnniiiiiiiiiiiPfS_S__param_0,
	.param .u32 _Z3cnniiiiiiiiiiiPfS_S__param_1,
	.param .u32 _Z3cnniiiiiiiiiiiPfS_S__param_2,
	.param .u32 _Z3cnniiiiiiiiiiiPfS_S__param_3,
	.param .u32 _Z3cnniiiiiiiiiiiPfS_S__param_4,
	.param .u32 _Z3cnniiiiiiiiiiiPfS_S__param_5,
	.param .u32 _Z3cnniiiiiiiiiiiPfS_S__param_6,
	.param .u32 _Z3cnniiiiiiiiiiiPfS_S__param_7,
	.param .u32 _Z3cnniiiiiiiiiiiPfS_S__param_8,
	.param .u32 _Z3cnniiiiiiiiiiiPfS_S__param_9,
	.param .u32 _Z3cnniiiiiiiiiiiPfS_S__param_10,
	.param .u64 .ptr .align 1 _Z3cnniiiiiiiiiiiPfS_S__param_11,
	.param .u64 .ptr .align 1 _Z3cnniiiiiiiiiiiPfS_S__param_12,
	.param .u64 .ptr .align 1 _Z3cnniiiiiiiiiiiPfS_S__param_13
)
{
	.reg .pred 	%p<27>;
	.reg .b32 	%r<336>;
	.reg .b32 	%f<195>;
	.reg .b64 	%rd<194>;

	ld.param.u32 	%r141, [_Z3cnniiiiiiiiiiiPfS_S__param_0];
	ld.param.u32 	%r131, [_Z3cnniiiiiiiiiiiPfS_S__param_1];
	ld.param.u32 	%r132, [_Z3cnniiiiiiiiiiiPfS_S__param_2];
	ld.param.u32 	%r133, [_Z3cnniiiiiiiiiiiPfS_S__param_3];
	ld.param.u32 	%r134, [_Z3cnniiiiiiiiiiiPfS_S__param_4];
	ld.param.u32 	%r135, [_Z3cnniiiiiiiiiiiPfS_S__param_5];
	ld.param.u32 	%r136, [_Z3cnniiiiiiiiiiiPfS_S__param_6];
	ld.param.u32 	%r137, [_Z3cnniiiiiiiiiiiPfS_S__param_7];
	ld.param.u32 	%r138, [_Z3cnniiiiiiiiiiiPfS_S__param_8];
	ld.param.u32 	%r139, [_Z3cnniiiiiiiiiiiPfS_S__param_9];
	ld.param.u32 	%r140, [_Z3cnniiiiiiiiiiiPfS_S__param_10];
	ld.param.u64 	%rd4, [_Z3cnniiiiiiiiiiiPfS_S__param_11];
	ld.param.u64 	%rd5, [_Z3cnniiiiiiiiiiiPfS_S__param_12];
	cvta.to.global.u64 	%rd1, %rd5;
	cvta.to.global.u64 	%rd2, %rd4;
	mov.u32 	%r142, %tid.x;
	mov.u32 	%r143, %ctaid.x;
	shl.b32 	%r144, %r143, 7;
	add.s32 	%r1, %r144, %r142;
	mul.lo.s32 	%r145, %r132, %r141;
	mul.lo.s32 	%r146, %r145, %r139;
	mul.lo.s32 	%r147, %r146, %r140;
	setp.ge.s32 	%p1, %r1, %r147;
	mov.f32 	%f177, 0f00000000;
	@%p1 bra 	$L__BB0_39;
	div.s32 	%r148, %r1, %r140;
	mul.lo.s32 	%r149, %r148, %r140;
	sub.s32 	%r150, %r1, %r149;
	div.s32 	%r151, %r148, %r139;
	mul.lo.s32 	%r152, %r151, %r139;
	sub.s32 	%r153, %r148, %r152;
	div.s32 	%r3, %r151, %r132;
	mul.lo.s32 	%r154, %r3, %r132;
	sub.s32 	%r2, %r151, %r154;
	mul.lo.s32 	%r4, %r153, %r137;
	mul.lo.s32 	%r5, %r150, %r138;
	shr.s32 	%r155, %r131, 31;
	shr.u32 	%r156, %r155, 28;
	add.s32 	%r157, %r131, %r156;
	and.b32  	%r158, %r157, -16;
	sub.s32 	%r6, %r131, %r158;
	setp.eq.s32 	%p2, %r135, 0;
	@%p2 bra 	$L__BB0_38;
	setp.eq.s32 	%p3, %r136, 0;
	mul.lo.s32 	%r7, %r3, %r131;
	mul.lo.s32 	%r8, %r2, %r131;
	mul.lo.s32 	%r9, %r134, %r133;
	mul.lo.s32 	%r10, %r136, %r135;
	@%p3 bra 	$L__BB0_38;
	setp.ge.u32 	%p4, %r6, %r131;
	@%p4 bra 	$L__BB0_22;
	and.b32  	%r11, %r6, 7;
	and.b32  	%r12, %r6, -8;
	shl.b32 	%r13, %r10, 3;
	add.s32 	%r210, %r8, 2;
	mul.lo.s32 	%r14, %r135, %r210;
	add.s32 	%r211, %r8, 3;
	mul.lo.s32 	%r15, %r135, %r211;
	add.s32 	%r212, %r8, 4;
	mul.lo.s32 	%r16, %r135, %r212;
	mul.lo.s32 	%r213, %r135, %r131;
	mul.lo.s32 	%r17, %r213, %r2;
	mad.lo.s32 	%r214, %r133, %r7, %r133;
	add.s32 	%r18, %r4, %r214;
	shl.b32 	%r19, %r9, 3;
	add.s32 	%r215, %r7, 2;
	mad.lo.s32 	%r20, %r133, %r215, %r4;
	add.s32 	%r216, %r7, 3;
	mad.lo.s32 	%r21, %r133, %r216, %r4;
	add.s32 	%r217, %r7, 4;
	mad.lo.s32 	%r22, %r133, %r217, %r4;
	add.s32 	%r218, %r7, 5;
	mad.lo.s32 	%r23, %r133, %r218, %r4;
	add.s32 	%r219, %r7, 6;
	mad.lo.s32 	%r24, %r133, %r219, %r4;
	add.s32 	%r220, %r7, 7;
	mad.lo.s32 	%r25, %r133, %r220, %r4;
	mul.lo.s32 	%r221, %r133, %r131;
	mul.lo.s32 	%r222, %r221, %r3;
	add.s32 	%r26, %r222, %r4;
	mul.lo.s32 	%r27, %r17, %r136;
	mad.lo.s32 	%r28, %r222, %r134, %r5;
	mov.f32 	%f177, 0f00000000;
	mov.b32 	%r307, 0;
$L__BB0_5:
	add.s32 	%r30, %r307, %r4;
	mad.lo.s32 	%r31, %r30, %r134, %r28;
	mad.lo.s32 	%r32, %r307, %r136, %r27;
	mad.lo.s32 	%r224, %r135, %r8, %r135;
	add.s32 	%r225, %r224, %r307;
	mul.lo.s32 	%r33, %r136, %r225;
	add.s32 	%r226, %r14, %r307;
	mul.lo.s32 	%r34, %r136, %r226;
	add.s32 	%r227, %r15, %r307;
	mul.lo.s32 	%r35, %r136, %r227;
	add.s32 	%r228, %r16, %r307;
	mul.lo.s32 	%r36, %r136, %r228;
	add.s32 	%r229, %r8, 5;
	mad.lo.s32 	%r230, %r135, %r229, %r307;
	mul.lo.s32 	%r37, %r136, %r230;
	add.s32 	%r231, %r8, 6;
	mad.lo.s32 	%r232, %r135, %r231, %r307;
	mul.lo.s32 	%r38, %r136, %r232;
	add.s32 	%r233, %r8, 7;
	mad.lo.s32 	%r234, %r135, %r233, %r307;
	mul.lo.s32 	%r39, %r136, %r234;
	add.s32 	%r235, %r17, %r307;
	mul.lo.s32 	%r40, %r136, %r235;
	add.s32 	%r236, %r18, %r307;
	mad.lo.s32 	%r41, %r134, %r236, %r5;
	add.s32 	%r237, %r20, %r307;
	mad.lo.s32 	%r42, %r134, %r237, %r5;
	add.s32 	%r238, %r21, %r307;
	mad.lo.s32 	%r43, %r134, %r238, %r5;
	add.s32 	%r239, %r22, %r307;
	mad.lo.s32 	%r44, %r134, %r239, %r5;
	add.s32 	%r240, %r23, %r307;
	mad.lo.s32 	%r45, %r134, %r240, %r5;
	add.s32 	%r241, %r24, %r307;
	mad.lo.s32 	%r46, %r134, %r241, %r5;
	add.s32 	%r242, %r25, %r307;
	mad.lo.s32 	%r47, %r134, %r242, %r5;
	add.s32 	%r243, %r26, %r307;
	mad.lo.s32 	%r48, %r134, %r243, %r5;
	mov.b32 	%r308, 0;
$L__BB0_6:
	setp.eq.s32 	%p15, %r6, 0;
	@%p15 bra 	$L__BB0_7;
	bra.uni 	$L__BB0_11;
$L__BB0_7:
	add.s32 	%r86, %r31, %r308;
	add.s32 	%r87, %r32, %r308;
	mov.u32 	%r326, %r6;
$L__BB0_8:
	mad.lo.s32 	%r275, %r9, %r326, %r86;
	mul.wide.u32 	%rd126, %r275, 4;
	add.s64 	%rd127, %rd2, %rd126;
	ld.global.f32 	%f125, [%rd127];
	mad.lo.s32 	%r276, %r10, %r326, %r87;
	mul.wide.u32 	%rd128, %r276, 4;
	add.s64 	%rd129, %rd1, %rd128;
	ld.global.f32 	%f126, [%rd129];
	fma.rn.f32 	%f127, %f125, %f126, %f177;
	add.s32 	%r277, %r275, %r9;
	mul.wide.u32 	%rd130, %r277, 4;
	add.s64 	%rd131, %rd2, %rd130;
	ld.global.f32 	%f128, [%rd131];
	add.s32 	%r278, %r276, %r10;
	mul.wide.u32 	%rd132, %r278, 4;
	add.s64 	%rd133, %rd1, %rd132;
	ld.global.f32 	%f129, [%rd133];
	fma.rn.f32 	%f130, %f128, %f129, %f127;
	add.s32 	%r279, %r277, %r9;
	mul.wide.u32 	%rd134, %r279, 4;
	add.s64 	%rd135, %rd2, %rd134;
	ld.global.f32 	%f131, [%rd135];
	add.s32 	%r280, %r278, %r10;
	mul.wide.u32 	%rd136, %r280, 4;
	add.s64 	%rd137, %rd1, %rd136;
	ld.global.f32 	%f132, [%rd137];
	fma.rn.f32 	%f133, %f131, %f132, %f130;
	add.s32 	%r281, %r279, %r9;
	mul.wide.u32 	%rd138, %r281, 4;
	add.s64 	%rd139, %rd2, %rd138;
	ld.global.f32 	%f134, [%rd139];
	add.s32 	%r282, %r280, %r10;
	mul.wide.u32 	%rd140, %r282, 4;
	add.s64 	%rd141, %rd1, %rd140;
	ld.global.f32 	%f135, [%rd141];
	fma.rn.f32 	%f136, %f134, %f135, %f133;
	add.s32 	%r283, %r281, %r9;
	mul.wide.u32 	%rd142, %r283, 4;
	add.s64 	%rd143, %rd2, %rd142;
	ld.global.f32 	%f137, [%rd143];
	add.s32 	%r284, %r282, %r10;
	mul.wide.u32 	%rd144, %r284, 4;
	add.s64 	%rd145, %rd1, %rd144;
	ld.global.f32 	%f138, [%rd145];
	fma.rn.f32 	%f139, %f137, %f138, %f136;
	add.s32 	%r285, %r283, %r9;
	mul.wide.u32 	%rd146, %r285, 4;
	add.s64 	%rd147, %rd2, %rd146;
	ld.global.f32 	%f140, [%rd147];
	add.s32 	%r286, %r284, %r10;
	mul.wide.u32 	%rd148, %r286, 4;
	add.s64 	%rd149, %rd1, %rd148;
	ld.global.f32 	%f141, [%rd149];
	fma.rn.f32 	%f142, %f140, %f141, %f139;
	add.s32 	%r287, %r285, %r9;
	mul.wide.u32 	%rd150, %r287, 4;
	add.s64 	%rd151, %rd2, %rd150;
	ld.global.f32 	%f143, [%rd151];
	add.s32 	%r288, %r286, %r10;
	mul.wide.u32 	%rd152, %r288, 4;
	add.s64 	%rd153, %rd1, %rd152;
	ld.global.f32 	%f144, [%rd153];
	fma.rn.f32 	%f145, %f143, %f144, %f142;
	add.s32 	%r289, %r287, %r9;
	mul.wide.u32 	%rd154, %r289, 4;
	add.s64 	%rd155, %rd2, %rd154;
	ld.global.f32 	%f146, [%rd155];
	add.s32 	%r290, %r288, %r10;
	mul.wide.u32 	%rd156, %r290, 4;
	add.s64 	%rd157, %rd1, %rd156;
	ld.global.f32 	%f147, [%rd157];
	fma.rn.f32 	%f148, %f146, %f147, %f145;
	add.s32 	%r291, %r289, %r9;
	mul.wide.u32 	%rd158, %r291, 4;
	add.s64 	%rd159, %rd2, %rd158;
	ld.global.f32 	%f149, [%rd159];
	add.s32 	%r292, %r290, %r10;
	mul.wide.u32 	%rd160, %r292, 4;
	add.s64 	%rd161, %rd1, %rd160;
	ld.global.f32 	%f150, [%rd161];
	fma.rn.f32 	%f151, %f149, %f150, %f148;
	add.s32 	%r293, %r291, %r9;
	mul.wide.u32 	%rd162, %r293, 4;
	add.s64 	%rd163, %rd2, %rd162;
	ld.global.f32 	%f152, [%rd163];
	add.s32 	%r294, %r292, %r10;
	mul.wide.u32 	%rd164, %r294, 4;
	add.s64 	%rd165, %rd1, %rd164;
	ld.global.f32 	%f153, [%rd165];
	fma.rn.f32 	%f154, %f152, %f153, %f151;
	add.s32 	%r295, %r293, %r9;
	mul.wide.u32 	%rd166, %r295, 4;
	add.s64 	%rd167, %rd2, %rd166;
	ld.global.f32 	%f155, [%rd167];
	add.s32 	%r296, %r294, %r10;
	mul.wide.u32 	%rd168, %r296, 4;
	add.s64 	%rd169, %rd1, %rd168;
	ld.global.f32 	%f156, [%rd169];
	fma.rn.f32 	%f157, %f155, %f156, %f154;
	add.s32 	%r297, %r295, %r9;
	mul.wide.u32 	%rd170, %r297, 4;
	add.s64 	%rd171, %rd2, %rd170;
	ld.global.f32 	%f158, [%rd171];
	add.s32 	%r298, %r296, %r10;
	mul.wide.u32 	%rd172, %r298, 4;
	add.s64 	%rd173, %rd1, %rd172;
	ld.global.f32 	%f159, [%rd173];
	fma.rn.f32 	%f160, %f158, %f159, %f157;
	add.s32 	%r299, %r297, %r9;
	mul.wide.u32 	%rd174, %r299, 4;
	add.s64 	%rd175, %rd2, %rd174;
	ld.global.f32 	%f161, [%rd175];
	add.s32 	%r300, %r298, %r10;
	mul.wide.u32 	%rd176, %r300, 4;
	add.s64 	%rd177, %rd1, %rd176;
	ld.global.f32 	%f162, [%rd177];
	fma.rn.f32 	%f163, %f161, %f162, %f160;
	add.s32 	%r301, %r299, %r9;
	mul.wide.u32 	%rd178, %r301, 4;
	add.s64 	%rd179, %rd2, %rd178;
	ld.global.f32 	%f164, [%rd179];
	add.s32 	%r302, %r300, %r10;
	mul.wide.u32 	%rd180, %r302, 4;
	add.s64 	%rd181, %rd1, %rd180;
	ld.global.f32 	%f165, [%rd181];
	fma.rn.f32 	%f166, %f164, %f165, %f163;
	add.s32 	%r303, %r301, %r9;
	mul.wide.u32 	%rd182, %r303, 4;
	add.s64 	%rd183, %rd2, %rd182;
	ld.global.f32 	%f167, [%rd183];
	add.s32 	%r304, %r302, %r10;
	mul.wide.u32 	%rd184, %r304, 4;
	add.s64 	%rd185, %rd1, %rd184;
	ld.global.f32 	%f168, [%rd185];
	fma.rn.f32 	%f169, %f167, %f168, %f166;
	add.s32 	%r305, %r303, %r9;
	mul.wide.u32 	%rd186, %r305, 4;
	add.s64 	%rd187, %rd2, %rd186;
	ld.global.f32 	%f170, [%rd187];
	add.s32 	%r306, %r304, %r10;
	mul.wide.u32 	%rd188, %r306, 4;
	add.s64 	%rd189, %rd1, %rd188;
	ld.global.f32 	%f171, [%rd189];
	fma.rn.f32 	%f177, %f170, %f171, %f169;
	add.s32 	%r326, %r326, 16;
	setp.lt.u32 	%p24, %r326, %r131;
	@%p24 bra 	$L__BB0_8;
	add.s32 	%r308, %r308, 1;
	setp.eq.s32 	%p25, %r308, %r136;
	@%p25 bra 	$L__BB0_10;
	bra.uni 	$L__BB0_6;
$L__BB0_10:
	add.s32 	%r307, %r307, 1;
	setp.eq.s32 	%p26, %r307, %r135;
	@%p26 bra 	$L__BB0_38;
	bra.uni 	$L__BB0_5;
$L__BB0_11:
	setp.lt.u32 	%p16, %r6, 8;
	add.s32 	%r89, %r308, %r5;
	mov.b32 	%r328, 0;
	@%p16 bra 	$L__BB0_14;
	and.b32  	%r245, %r6, -8;
	neg.s32 	%r325, %r245;
	add.s32 	%r324, %r33, %r308;
	add.s32 	%r323, %r34, %r308;
	add.s32 	%r322, %r35, %r308;
	add.s32 	%r321, %r36, %r308;
	add.s32 	%r320, %r37, %r308;
	add.s32 	%r319, %r38, %r308;
	add.s32 	%r318, %r39, %r308;
	add.s32 	%r317, %r40, %r308;
	add.s32 	%r316, %r41, %r308;
	add.s32 	%r315, %r42, %r308;
	add.s32 	%r314, %r43, %r308;
	add.s32 	%r313, %r44, %r308;
	add.s32 	%r312, %r45, %r308;
	add.s32 	%r311, %r46, %r308;
	add.s32 	%r310, %r47, %r308;
	add.s32 	%r309, %r48, %r308;
$L__BB0_13:
	.pragma "nounroll";
	mul.wide.u32 	%rd66, %r309, 4;
	add.s64 	%rd67, %rd2, %rd66;
	ld.global.f32 	%f82, [%rd67];
	mul.wide.u32 	%rd68, %r317, 4;
	add.s64 	%rd69, %rd1, %rd68;
	ld.global.f32 	%f83, [%rd69];
	fma.rn.f32 	%f84, %f82, %f83, %f177;
	mul.wide.u32 	%rd70, %r316, 4;
	add.s64 	%rd71, %rd2, %rd70;
	ld.global.f32 	%f85, [%rd71];
	mul.wide.u32 	%rd72, %r324, 4;
	add.s64 	%rd73, %rd1, %rd72;
	ld.global.f32 	%f86, [%rd73];
	fma.rn.f32 	%f87, %f85, %f86, %f84;
	mul.wide.u32 	%rd74, %r315, 4;
	add.s64 	%rd75, %rd2, %rd74;
	ld.global.f32 	%f88, [%rd75];
	mul.wide.u32 	%rd76, %r323, 4;
	add.s64 	%rd77, %rd1, %rd76;
	ld.global.f32 	%f89, [%rd77];
	fma.rn.f32 	%f90, %f88, %f89, %f87;
	mul.wide.u32 	%rd78, %r314, 4;
	add.s64 	%rd79, %rd2, %rd78;
	ld.global.f32 	%f91, [%rd79];
	mul.wide.u32 	%rd80, %r322, 4;
	add.s64 	%rd81, %rd1, %rd80;
	ld.global.f32 	%f92, [%rd81];
	fma.rn.f32 	%f93, %f91, %f92, %f90;
	mul.wide.u32 	%rd82, %r313, 4;
	add.s64 	%rd83, %rd2, %rd82;
	ld.global.f32 	%f94, [%rd83];
	mul.wide.u32 	%rd84, %r321, 4;
	add.s64 	%rd85, %rd1, %rd84;
	ld.global.f32 	%f95, [%rd85];
	fma.rn.f32 	%f96, %f94, %f95, %f93;
	mul.wide.u32 	%rd86, %r312, 4;
	add.s64 	%rd87, %rd2, %rd86;
	ld.global.f32 	%f97, [%rd87];
	mul.wide.u32 	%rd88, %r320, 4;
	add.s64 	%rd89, %rd1, %rd88;
	ld.global.f32 	%f98, [%rd89];
	fma.rn.f32 	%f99, %f97, %f98, %f96;
	mul.wide.u32 	%rd90, %r311, 4;
	add.s64 	%rd91, %rd2, %rd90;
	ld.global.f32 	%f100, [%rd91];
	mul.wide.u32 	%rd92, %r319, 4;
	add.s64 	%rd93, %rd1, %rd92;
	ld.global.f32 	%f101, [%rd93];
	fma.rn.f32 	%f102, %f100, %f101, %f99;
	mul.wide.u32 	%rd94, %r310, 4;
	add.s64 	%rd95, %rd2, %rd94;
	ld.global.f32 	%f103, [%rd95];
	mul.wide.u32 	%rd96, %r318, 4;
	add.s64 	%rd97, %rd1, %rd96;
	ld.global.f32 	%f104, [%rd97];
	fma.rn.f32 	%f177, %f103, %f104, %f102;
	add.s32 	%r325, %r325, 8;
	add.s32 	%r324, %r324, %r13;
	add.s32 	%r323, %r323, %r13;
	add.s32 	%r322, %r322, %r13;
	add.s32 	%r321, %r321, %r13;
	add.s32 	%r320, %r320, %r13;
	add.s32 	%r319, %r319, %r13;
	add.s32 	%r318, %r318, %r13;
	add.s32 	%r317, %r317, %r13;
	add.s32 	%r316, %r316, %r19;
	add.s32 	%r315, %r315, %r19;
	add.s32 	%r314, %r314, %r19;
	add.s32 	%r313, %r313, %r19;
	add.s32 	%r312, %r312, %r19;
	add.s32 	%r311, %r311, %r19;
	add.s32 	%r310, %r310, %r19;
	add.s32 	%r309, %r309, %r19;
	setp.eq.s32 	%p17, %r325, 0;
	mov.u32 	%r328, %r12;
	@%p17 bra 	$L__BB0_14;
	bra.uni 	$L__BB0_13;
$L__BB0_14:
	setp.eq.s32 	%p18, %r11, 0;
	@%p18 bra 	$L__BB0_7;
	add.s32 	%r246, %r11, -1;
	setp.lt.u32 	%p19, %r246, 3;
	@%p19 bra 	$L__BB0_17;
	add.s32 	%r247, %r328, %r7;
	mad.lo.s32 	%r248, %r247, %r133, %r30;
	mad.lo.s32 	%r249, %r248, %r134, %r89;
	mul.wide.u32 	%rd98, %r249, 4;
	add.s64 	%rd99, %rd2, %rd98;
	ld.global.f32 	%f106, [%rd99];
	add.s32 	%r250, %r328, %r8;
	mad.lo.s32 	%r251, %r250, %r135, %r307;
	mad.lo.s32 	%r252, %r251, %r136, %r308;
	mul.wide.u32 	%rd100, %r252, 4;
	add.s64 	%rd101, %rd1, %rd100;
	ld.global.f32 	%f107, [%rd101];
	fma.rn.f32 	%f108, %f106, %f107, %f177;
	add.s32 	%r253, %r249, %r9;
	mul.wide.u32 	%rd102, %r253, 4;
	add.s64 	%rd103, %rd2, %rd102;
	ld.global.f32 	%f109, [%rd103];
	add.s32 	%r254, %r252, %r10;
	mul.wide.u32 	%rd104, %r254, 4;
	add.s64 	%rd105, %rd1, %rd104;
	ld.global.f32 	%f110, [%rd105];
	fma.rn.f32 	%f111, %f109, %f110, %f108;
	add.s32 	%r255, %r253, %r9;
	mul.wide.u32 	%rd106, %r255, 4;
	add.s64 	%rd107, %rd2, %rd106;
	ld.global.f32 	%f112, [%rd107];
	add.s32 	%r256, %r254, %r10;
	mul.wide.u32 	%rd108, %r256, 4;
	add.s64 	%rd109, %rd1, %rd108;
	ld.global.f32 	%f113, [%rd109];
	fma.rn.f32 	%f114, %f112, %f113, %f111;
	add.s32 	%r257, %r255, %r9;
	mul.wide.u32 	%rd110, %r257, 4;
	add.s64 	%rd111, %rd2, %rd110;
	ld.global.f32 	%f115, [%rd111];
	add.s32 	%r258, %r256, %r10;
	mul.wide.u32 	%rd112, %r258, 4;
	add.s64 	%rd113, %rd1, %rd112;
	ld.global.f32 	%f116, [%rd113];
	fma.rn.f32 	%f177, %f115, %f116, %f114;
	add.s32 	%r328, %r328, 4;
$L__BB0_17:
	and.b32  	%r259, %r6, 3;
	setp.eq.s32 	%p20, %r259, 0;
	@%p20 bra 	$L__BB0_7;
	setp.eq.s32 	%p21, %r259, 1;
	@%p21 bra 	$L__BB0_20;
	add.s32 	%r260, %r328, %r7;
	mad.lo.s32 	%r261, %r260, %r133, %r30;
	mad.lo.s32 	%r262, %r261, %r134, %r89;
	mul.wide.u32 	%rd114, %r262, 4;
	add.s64 	%rd115, %rd2, %rd114;
	ld.global.f32 	%f118, [%rd115];
	add.s32 	%r263, %r328, %r8;
	mad.lo.s32 	%r264, %r263, %r135, %r307;
	mad.lo.s32 	%r265, %r264, %r136, %r308;
	mul.wide.u32 	%rd116, %r265, 4;
	add.s64 	%rd117, %rd1, %rd116;
	ld.global.f32 	%f119, [%rd117];
	fma.rn.f32 	%f120, %f118, %f119, %f177;
	add.s32 	%r266, %r262, %r9;
	mul.wide.u32 	%rd118, %r266, 4;
	add.s64 	%rd119, %rd2, %rd118;
	ld.global.f32 	%f121, [%rd119];
	add.s32 	%r267, %r265, %r10;
	mul.wide.u32 	%rd120, %r267, 4;
	add.s64 	%rd121, %rd1, %rd120;
	ld.global.f32 	%f122, [%rd121];
	fma.rn.f32 	%f177, %f121, %f122, %f120;
	add.s32 	%r328, %r328, 2;
$L__BB0_20:
	and.b32  	%r268, %r6, 1;
	setp.eq.b32 	%p22, %r268, 1;
	not.pred 	%p23, %p22;
	@%p23 bra 	$L__BB0_7;
	add.s32 	%r269, %r328, %r7;
	mad.lo.s32 	%r270, %r269, %r133, %r30;
	mad.lo.s32 	%r271, %r270, %r134, %r89;
	mul.wide.u32 	%rd122, %r271, 4;
	add.s64 	%rd123, %rd2, %rd122;
	ld.global.f32 	%f123, [%rd123];
	add.s32 	%r272, %r328, %r8;
	mad.lo.s32 	%r273, %r272, %r135, %r307;
	mad.lo.s32 	%r274, %r273, %r136, %r308;
	mul.wide.u32 	%rd124, %r274, 4;
	add.s64 	%rd125, %rd1, %rd124;
	ld.global.f32 	%f124, [%rd125];
	fma.rn.f32 	%f177, %f123, %f124, %f177;
	bra.uni 	$L__BB0_7;
$L__BB0_22:
	setp.eq.s32 	%p5, %r6, 0;
	@%p5 bra 	$L__BB0_38;
	and.b32  	%r113, %r6, 7;
	add.s32 	%r114, %r113, -1;
	and.b32  	%r115, %r6, 3;
	and.b32  	%r116, %r6, -8;
	and.b32  	%r117, %r6, 1;
	mov.f32 	%f177, 0f00000000;
	mov.b32 	%r330, 0;
$L__BB0_24:
	add.s32 	%r119, %r330, %r4;
	mov.b32 	%r331, 0;
$L__BB0_25:
	setp.lt.u32 	%p6, %r6, 8;
	add.s32 	%r121, %r331, %r5;
	mov.b32 	%r333, 0;
	@%p6 bra 	$L__BB0_28;
	mov.b32 	%r335, 0;
$L__BB0_27:
	.pragma "nounroll";
	add.s32 	%r163, %r335, %r7;
	mad.lo.s32 	%r164, %r163, %r133, %r119;
	mad.lo.s32 	%r165, %r164, %r134, %r121;
	mul.wide.u32 	%rd6, %r165, 4;
	add.s64 	%rd7, %rd2, %rd6;
	ld.global.f32 	%f37, [%rd7];
	add.s32 	%r166, %r335, %r8;
	mad.lo.s32 	%r167, %r166, %r135, %r330;
	mad.lo.s32 	%r168, %r167, %r136, %r331;
	mul.wide.u32 	%rd8, %r168, 4;
	add.s64 	%rd9, %rd1, %rd8;
	ld.global.f32 	%f38, [%rd9];
	fma.rn.f32 	%f39, %f37, %f38, %f177;
	add.s32 	%r169, %r165, %r9;
	mul.wide.u32 	%rd10, %r169, 4;
	add.s64 	%rd11, %rd2, %rd10;
	ld.global.f32 	%f40, [%rd11];
	add.s32 	%r170, %r168, %r10;
	mul.wide.u32 	%rd12, %r170, 4;
	add.s64 	%rd13, %rd1, %rd12;
	ld.global.f32 	%f41, [%rd13];
	fma.rn.f32 	%f42, %f40, %f41, %f39;
	add.s32 	%r171, %r169, %r9;
	mul.wide.u32 	%rd14, %r171, 4;
	add.s64 	%rd15, %rd2, %rd14;
	ld.global.f32 	%f43, [%rd15];
	add.s32 	%r172, %r170, %r10;
	mul.wide.u32 	%rd16, %r172, 4;
	add.s64 	%rd17, %rd1, %rd16;
	ld.global.f32 	%f44, [%rd17];
	fma.rn.f32 	%f45, %f43, %f44, %f42;
	add.s32 	%r173, %r171, %r9;
	mul.wide.u32 	%rd18, %r173, 4;
	add.s64 	%rd19, %rd2, %rd18;
	ld.global.f32 	%f46, [%rd19];
	add.s32 	%r174, %r172, %r10;
	mul.wide.u32 	%rd20, %r174, 4;
	add.s64 	%rd21, %rd1, %rd20;
	ld.global.f32 	%f47, [%rd21];
	fma.rn.f32 	%f48, %f46, %f47, %f45;
	add.s32 	%r175, %r173, %r9;
	mul.wide.u32 	%rd22, %r175, 4;
	add.s64 	%rd23, %rd2, %rd22;
	ld.global.f32 	%f49, [%rd23];
	add.s32 	%r176, %r174, %r10;
	mul.wide.u32 	%rd24, %r176, 4;
	add.s64 	%rd25, %rd1, %rd24;
	ld.global.f32 	%f50, [%rd25];
	fma.rn.f32 	%f51, %f49, %f50, %f48;
	add.s32 	%r177, %r175, %r9;
	mul.wide.u32 	%rd26, %r177, 4;
	add.s64 	%rd27, %rd2, %rd26;
	ld.global.f32 	%f52, [%rd27];
	add.s32 	%r178, %r176, %r10;
	mul.wide.u32 	%rd28, %r178, 4;
	add.s64 	%rd29, %rd1, %rd28;
	ld.global.f32 	%f53, [%rd29];
	fma.rn.f32 	%f54, %f52, %f53, %f51;
	add.s32 	%r179, %r177, %r9;
	mul.wide.u32 	%rd30, %r179, 4;
	add.s64 	%rd31, %rd2, %rd30;
	ld.global.f32 	%f55, [%rd31];
	add.s32 	%r180, %r178, %r10;
	mul.wide.u32 	%rd32, %r180, 4;
	add.s64 	%rd33, %rd1, %rd32;
	ld.global.f32 	%f56, [%rd33];
	fma.rn.f32 	%f57, %f55, %f56, %f54;
	add.s32 	%r181, %r179, %r9;
	mul.wide.u32 	%rd34, %r181, 4;
	add.s64 	%rd35, %rd2, %rd34;
	ld.global.f32 	%f58, [%rd35];
	add.s32 	%r182, %r180, %r10;
	mul.wide.u32 	%rd36, %r182, 4;
	add.s64 	%rd37, %rd1, %rd36;
	ld.global.f32 	%f59, [%rd37];
	fma.rn.f32 	%f177, %f58, %f59, %f57;
	add.s32 	%r335, %r335, 8;
	setp.eq.s32 	%p7, %r335, %r116;
	mov.u32 	%r333, %r116;
	@%p7 bra 	$L__BB0_28;
	bra.uni 	$L__BB0_27;
$L__BB0_28:
	setp.eq.s32 	%p8, %r113, 0;
	@%p8 bra 	$L__BB0_36;
	setp.lt.u32 	%p9, %r114, 3;
	@%p9 bra 	$L__BB0_31;
	add.s32 	%r183, %r333, %r7;
	mad.lo.s32 	%r184, %r183, %r133, %r119;
	mad.lo.s32 	%r185, %r184, %r134, %r121;
	mul.wide.u32 	%rd38, %r185, 4;
	add.s64 	%rd39, %rd2, %rd38;
	ld.global.f32 	%f61, [%rd39];
	add.s32 	%r186, %r333, %r8;
	mad.lo.s32 	%r187, %r186, %r135, %r330;
	mad.lo.s32 	%r188, %r187, %r136, %r331;
	mul.wide.u32 	%rd40, %r188, 4;
	add.s64 	%rd41, %rd1, %rd40;
	ld.global.f32 	%f62, [%rd41];
	fma.rn.f32 	%f63, %f61, %f62, %f177;
	add.s32 	%r189, %r185, %r9;
	mul.wide.u32 	%rd42, %r189, 4;
	add.s64 	%rd43, %rd2, %rd42;
	ld.global.f32 	%f64, [%rd43];
	add.s32 	%r190, %r188, %r10;
	mul.wide.u32 	%rd44, %r190, 4;
	add.s64 	%rd45, %rd1, %rd44;
	ld.global.f32 	%f65, [%rd45];
	fma.rn.f32 	%f66, %f64, %f65, %f63;
	add.s32 	%r191, %r189, %r9;
	mul.wide.u32 	%rd46, %r191, 4;
	add.s64 	%rd47, %rd2, %rd46;
	ld.global.f32 	%f67, [%rd47];
	add.s32 	%r192, %r190, %r10;
	mul.wide.u32 	%rd48, %r192, 4;
	add.s64 	%rd49, %rd1, %rd48;
	ld.global.f32 	%f68, [%rd49];
	fma.rn.f32 	%f69, %f67, %f68, %f66;
	add.s32 	%r193, %r191, %r9;
	mul.wide.u32 	%rd50, %r193, 4;
	add.s64 	%rd51, %rd2, %rd50;
	ld.global.f32 	%f70, [%rd51];
	add.s32 	%r194, %r192, %r10;
	mul.wide.u32 	%rd52, %r194, 4;
	add.s64 	%rd53, %rd1, %rd52;
	ld.global.f32 	%f71, [%rd53];
	fma.rn.f32 	%f177, %f70, %f71, %f69;
	add.s32 	%r333, %r333, 4;
$L__BB0_31:
	setp.eq.s32 	%p10, %r115, 0;
	@%p10 bra 	$L__BB0_36;
	setp.eq.s32 	%p11, %r115, 1;
	@%p11 bra 	$L__BB0_34;
	add.s32 	%r195, %r333, %r7;
	mad.lo.s32 	%r196, %r195, %r133, %r119;
	mad.lo.s32 	%r197, %r196, %r134, %r121;
	mul.wide.u32 	%rd54, %r197, 4;
	add.s64 	%rd55, %rd2, %rd54;
	ld.global.f32 	%f73, [%rd55];
	add.s32 	%r198, %r333, %r8;
	mad.lo.s32 	%r199, %r198, %r135, %r330;
	mad.lo.s32 	%r200, %r199, %r136, %r331;
	mul.wide.u32 	%rd56, %r200, 4;
	add.s64 	%rd57, %rd1, %rd56;
	ld.global.f32 	%f74, [%rd57];
	fma.rn.f32 	%f75, %f73, %f74, %f177;
	add.s32 	%r201, %r197, %r9;
	mul.wide.u32 	%rd58, %r201, 4;
	add.s64 	%rd59, %rd2, %rd58;
	ld.global.f32 	%f76, [%rd59];
	add.s32 	%r202, %r200, %r10;
	mul.wide.u32 	%rd60, %r202, 4;
	add.s64 	%rd61, %rd1, %rd60;
	ld.global.f32 	%f77, [%rd61];
	fma.rn.f32 	%f177, %f76, %f77, %f75;
	add.s32 	%r333, %r333, 2;
$L__BB0_34:
	setp.eq.s32 	%p12, %r117, 0;
	@%p12 bra 	$L__BB0_36;
	add.s32 	%r203, %r333, %r7;
	mad.lo.s32 	%r204, %r203, %r133, %r119;
	mad.lo.s32 	%r205, %r204, %r134, %r121;
	mul.wide.u32 	%rd62, %r205, 4;
	add.s64 	%rd63, %rd2, %rd62;
	ld.global.f32 	%f78, [%rd63];
	add.s32 	%r206, %r333, %r8;
	mad.lo.s32 	%r207, %r206, %r135, %r330;
	mad.lo.s32 	%r208, %r207, %r136, %r331;
	mul.wide.u32 	%rd64, %r208, 4;
	add.s64 	%rd65, %rd1, %rd64;
	ld.global.f32 	%f79, [%rd65];
	fma.rn.f32 	%f177, %f78, %f79, %f177;
$L__BB0_36:
	add.s32 	%r331, %r331, 1;
	setp.ne.s32 	%p13, %r331, %r136;
	@%p13 bra 	$L__BB0_25;
	add.s32 	%r330, %r330, 1;
	setp.ne.s32 	%p14, %r330, %r135;
	@%p14 bra 	$L__BB0_24;
$L__BB0_38:
	ld.param.u64 	%rd193, [_Z3cnniiiiiiiiiiiPfS_S__param_13];
	cvta.to.global.u64 	%rd190, %rd193;
	mul.wide.s32 	%rd191, %r1, 4;
	add.s64 	%rd192, %rd190, %rd191;
	st.global.f32 	[%rd192], %f177;
$L__BB0_39:
	ret;

}


// ===== COMPILED SASS (sm_100) =====

	.target	sm_100

	.elftype	@"ET_EXEC"


//--------------------- .note.nv.tkinfo           --------------------------
	.section	.note.nv.tkinfo,"",@"SHT_NOTE"
	.sectionflags	@"SHF_NOTE_NV_TKINFO"
	.tkinfo
        /*0018*/ 	.word	0x00000002
        /*0030*/ 	.string	""
        /*0030*/ 	.string	"ptxas"
        /*0030*/ 	.string	"Cuda compilation tools, release 13.0, V13.0.88"
        /*0030*/ 	.string	"Build cuda_13.0.r13.0/compiler.36424714_0"
        /*0030*/ 	.string	"-arch sm_100 -m 64 "



//--------------------- .note.nv.cuinfo           --------------------------
	.section	.note.nv.cuinfo,"",@"SHT_NOTE"
	.sectionflags	@"SHF_NOTE_NV_CUINFO"
        /*0018*/ 	.short	0x0002
        /*001a*/ 	.short	0x0064
        /*001c*/ 	.short	0x0082
	.zero		2


//--------------------- .nv.info                  --------------------------
	.section	.nv.info,"",@"SHT_CUDA_INFO"
	.align	4


	//----- nvinfo : EIATTR_REGCOUNT
	.align		4
        /*0000*/ 	.byte	0x04, 0x2f
        /*0002*/ 	.short	(.L_1 - .L_0)
	.align		4
.L_0:
        /*0004*/ 	.word	index@(_Z3cnniiiiiiiiiiiPfS_S_)
        /*0008*/ 	.word	0x00000040


	//----- nvinfo : EIATTR_FRAME_SIZE
	.align		4
.L_1:
        /*000c*/ 	.byte	0x04, 0x11
        /*000e*/ 	.short	(.L_3 - .L_2)
	.align		4
.L_2:
        /*0010*/ 	.word	index@(_Z3cnniiiiiiiiiiiPfS_S_)
        /*0014*/ 	.word	0x00000000


	//----- nvinfo : EIATTR_MIN_STACK_SIZE
	.align		4
.L_3:
        /*0018*/ 	.byte	0x04, 0x12
        /*001a*/ 	.short	(.L_5 - .L_4)
	.align		4
.L_4:
        /*001c*/ 	.word	index@(_Z3cnniiiiiiiiiiiPfS_S_)
        /*0020*/ 	.word	0x00000000
.L_5:


//--------------------- .nv.compat                --------------------------
	.section	.nv.compat,"",@"SHT_CUDA_COMPAT_INFO"
	.align	4
        /*0000*/ 	.byte	0x02, 0x09, 0x00, 0x00, 0x02, 0x02, 0x01, 0x00, 0x02, 0x05, 0x05, 0x00, 0x03, 0x07, 0x01, 0x01
        /*0010*/ 	.byte	0x02, 0x03, 0x00, 0x00, 0x02, 0x06, 0x01, 0x00, 0x04, 0x0b, 0x08, 0x00, 0x09, 0x00, 0x00, 0x00
        /*0020*/ 	.byte	0x00, 0x00, 0x00, 0x00


//--------------------- .nv.info._Z3cnniiiiiiiiiiiPfS_S_ --------------------------
	.section	.nv.info._Z3cnniiiiiiiiiiiPfS_S_,"",@"SHT_CUDA_INFO"
	.sectionflags	@""
	.align	4


	//----- nvinfo : EIATTR_CUDA_API_VERSION
	.align		4
        /*0000*/ 	.byte	0x04, 0x37
        /*0002*/ 	.short	(.L_7 - .L_6)
.L_6:
        /*0004*/ 	.word	0x00000082


	//----- nvinfo : EIATTR_KPARAM_INFO
	.align		4
.L_7:
        /*0008*/ 	.byte	0x04, 0x17
        /*000a*/ 	.short	(.L_9 - .L_8)
.L_8:
        /*000c*/ 	.word	0x00000000
        /*0010*/ 	.short	0x000d
        /*0012*/ 	.short	0x0040
        /*0014*/ 	.byte	0x00, 0xf5, 0x21, 0x00


	//----- nvinfo : EIATTR_KPARAM_INFO
	.align		4
.L_9:
        /*0018*/ 	.byte	0x04, 0x17
        /*001a*/ 	.short	(.L_11 - .L_10)
.L_10:
        /*001c*/ 	.word	0x00000000
        /*0020*/ 	.short	0x000c
        /*0022*/ 	.short	0x0038
        /*0024*/ 	.byte	0x00, 0xf5, 0x21, 0x00


	//----- nvinfo : EIATTR_KPARAM_INFO
	.align		4
.L_11:
        /*0028*/ 	.byte	0x04, 0x17
        /*002a*/ 	.short	(.L_13 - .L_12)
.L_12:
        /*002c*/ 	.word	0x00000000
        /*0030*/ 	.short	0x000b
        /*0032*/ 	.short	0x0030
        /*0034*/ 	.byte	0x00, 0xf5, 0x21, 0x00


	//----- nvinfo : EIATTR_KPARAM_INFO
	.align		4
.L_13:
        /*0038*/ 	.byte	0x04, 0x17
        /*003a*/ 	.short	(.L_15 - .L_14)
.L_14:
        /*003c*/ 	.word	0x00000000
        /*0040*/ 	.short	0x000a
        /*0042*/ 	.short	0x0028
        /*0044*/ 	.byte	0x00, 0xf0, 0x11, 0x00


	//----- nvinfo : EIATTR_KPARAM_INFO
	.align		4
.L_15:
        /*0048*/ 	.byte	0x04, 0x17
        /*004a*/ 	.short	(.L_17 - .L_16)
.L_16:
        /*004c*/ 	.word	0x00000000
        /*0050*/ 	.short	0x0009
        /*0052*/ 	.short	0x0024
        /*0054*/ 	.byte	0x00, 0xf0, 0x11, 0x00


	//----- nvinfo : EIATTR_KPARAM_INFO
	.align		4
.L_17:
        /*0058*/ 	.byte	0x04, 0x17
        /*005a*/ 	.short	(.L_19 - .L_18)
.L_18:
        /*005c*/ 	.word	0x00000000
        /*0060*/ 	.short	0x0008
        /*0062*/ 	.short	0x0020
        /*0064*/ 	.byte	0x00, 0xf0, 0x11, 0x00


	//----- nvinfo : EIATTR_KPARAM_INFO
	.align		4
.L_19:
        /*0068*/ 	.byte	0x04, 0x17
        /*006a*/ 	.short	(.L_21 - .L_20)
.L_20:
        /*006c*/ 	.word	0x00000000
        /*0070*/ 	.short	0x0007
        /*0072*/ 	.short	0x001c
        /*0074*/ 	.byte	0x00, 0xf0, 0x11, 0x00


	//----- nvinfo : EIATTR_KPARAM_INFO
	.align		4
.L_21:
        /*0078*/ 	.byte	0x04, 0x17
        /*007a*/ 	.short	(.L_23 - .L_22)
.L_22:
        /*007c*/ 	.word	0x00000000
        /*0080*/ 	.short	0x0006
        /*0082*/ 	.short	0x0018
        /*0084*/ 	.byte	0x00, 0xf0, 0x11, 0x00


	//----- nvinfo : EIATTR_KPARAM_INFO
	.align		4
.L_23:
        /*0088*/ 	.byte	0x04, 0x17
        /*008a*/ 	.short	(.L_25 - .L_24)
.L_24:
        /*008c*/ 	.word	0x00000000
        /*0090*/ 	.short	0x0005
        /*0092*/ 	.short	0x0014
        /*0094*/ 	.byte	0x00, 0xf0, 0x11, 0x00


	//----- nvinfo : EIATTR_KPARAM_INFO
	.align		4
.L_25:
        /*0098*/ 	.byte	0x04, 0x17
        /*009a*/ 	.short	(.L_27 - .L_26)
.L_26:
        /*009c*/ 	.word	0x00000000
        /*00a0*/ 	.short	0x0004
        /*00a2*/ 	.short	0x0010
        /*00a4*/ 	.byte	0x00, 0xf0, 0x11, 0x00


	//----- nvinfo : EIATTR_KPARAM_INFO
	.align		4
.L_27:
        /*00a8*/ 	.byte	0x04, 0x17
        /*00aa*/ 	.short	(.L_29 - .L_28)
.L_28:
        /*00ac*/ 	.word	0x00000000
        /*00b0*/ 	.short	0x0003
        /*00b2*/ 	.short	0x000c
        /*00b4*/ 	.byte	0x00, 0xf0, 0x11, 0x00


	//----- nvinfo : EIATTR_KPARAM_INFO
	.align		4
.L_29:
        /*00b8*/ 	.byte	0x04, 0x17
        /*00ba*/ 	.short	(.L_31 - .L_30)
.L_30:
        /*00bc*/ 	.word	0x00000000
        /*00c0*/ 	.short	0x0002
        /*00c2*/ 	.short	0x0008
        /*00c4*/ 	.byte	0x00, 0xf0, 0x11, 0x00


	//----- nvinfo : EIATTR_KPARAM_INFO
	.align		4
.L_31:
        /*00c8*/ 	.byte	0x04, 0x17
        /*00ca*/ 	.short	(.L_33 - .L_32)
.L_32:
        /*00cc*/ 	.word	0x00000000
        /*00d0*/ 	.short	0x0001
        /*00d2*/ 	.short	0x0004
        /*00d4*/ 	.byte	0x00, 0xf0, 0x11, 0x00


	//----- nvinfo : EIATTR_KPARAM_INFO
	.align		4
.L_33:
        /*00d8*/ 	.byte	0x04, 0x17
        /*00da*/ 	.short	(.L_35 - .L_34)
.L_34:
        /*00dc*/ 	.word	0x00000000
        /*00e0*/ 	.short	0x0000
        /*00e2*/ 	.short	0x0000
        /*00e4*/ 	.byte	0x00, 0xf0, 0x11, 0x00


	//----- nvinfo : EIATTR_SPARSE_MMA_MASK
	.align		4
.L_35:
        /*00e8*/ 	.byte	0x03, 0x50
        /*00ea*/ 	.short	0x0000


	//----- nvinfo : EIATTR_MAXREG_COUNT
	.align		4
        /*00ec*/ 	.byte	0x03, 0x1b
        /*00ee*/ 	.short	0x00ff


	//----- nvinfo : EIATTR_MERCURY_ISA_VERSION
	.align		4
        /*00f0*/ 	.byte	0x03, 0x5f
        /*00f2*/ 	.short	0x0101


	//----- nvinfo : EIATTR_VRC_CTA_INIT_COUNT
	.align		4
        /*00f4*/ 	.byte	0x02, 0x4a
	.zero		1
	.zero		1


	//----- nvinfo : EIATTR_EXIT_INSTR_OFFSETS
	.align		4
        /*00f8*/ 	.byte	0x04, 0x1c
        /*00fa*/ 	.short	(.L_37 - .L_36)


	//   ....[0]....
.L_36:
        /*00fc*/ 	.word	0x000000c0


	//   ....[1]....
        /*0100*/ 	.word	0x00002a00


	//----- nvinfo : EIATTR_CBANK_PARAM_SIZE
	.align		4
.L_37:
        /*0104*/ 	.byte	0x03, 0x19
        /*0106*/ 	.short	0x0048


	//----- nvinfo : EIATTR_PARAM_CBANK
	.align		4
        /*0108*/ 	.byte	0x04, 0x0a
        /*010a*/ 	.short	(.L_39 - .L_38)
	.align		4
.L_38:
        /*010c*/ 	.word	index@(.nv.constant0._Z3cnniiiiiiiiiiiPfS_S_)
        /*0110*/ 	.short	0x0380
        /*0112*/ 	.short	0x0048


	//----- nvinfo : EIATTR_SW_WAR
	.align		4
.L_39:
        /*0114*/ 	.byte	0x04, 0x36
        /*0116*/ 	.short	(.L_41 - .L_40)
.L_40:
        /*0118*/ 	.word	0x00000008
.L_41:


//--------------------- .nv.callgraph             --------------------------
	.section	.nv.callgraph,"",@"SHT_CUDA_CALLGRAPH"
	.align	4
	.sectionentsize	8
	.align		4
        /*0000*/ 	.word	0x00000000
	.align		4
        /*0004*/ 	.word	0xffffffff
	.align		4
        /*0008*/ 	.word	0x00000000
	.align		4
        /*000c*/ 	.word	0xfffffffe
	.align		4
        /*0010*/ 	.word	0x00000000
	.align		4
        /*0014*/ 	.word	0xfffffffd
	.align		4
        /*0018*/ 	.word	0x00000000
	.align		4
        /*001c*/ 	.word	0xfffffffc


//--------------------- .text._Z3cnniiiiiiiiiiiPfS_S_ --------------------------
	.section	.text._Z3cnniiiiiiiiiiiPfS_S_,"ax",@progbits
	.align	128
        .global         _Z3cnniiiiiiiiiiiPfS_S_
        .type           _Z3cnniiiiiiiiiiiPfS_S_,@function
        .size           _Z3cnniiiiiiiiiiiPfS_S_,(.L_x_18 - _Z3cnniiiiiiiiiiiPfS_S_)
        .other          _Z3cnniiiiiiiiiiiPfS_S_,@"STO_CUDA_ENTRY STV_DEFAULT"
_Z3cnniiiiiiiiiiiPfS_S_:
.text._Z3cnniiiiiiiiiiiPfS_S_:
[----:B------:R-:W-:Y:S08]  /*0000*/  LDC R1, c[0x0][0x37c] ;  /* 0x0000df00ff017b82 */ /* 0x000ff00000000800 */
[----:B------:R-:W0:Y:S01]  /*0010*/  LDC R0, c[0x0][0x388] ;  /* 0x0000e200ff007b82 */ /* 0x000e220000000800 */
[----:B------:R-:W1:Y:S01]  /*0020*/  S2R R36, SR_TID.X ;  /* 0x0000000000247919 */ /* 0x000e620000002100 */
[----:B------:R-:W0:Y:S01]  /*0030*/  LDCU UR4, c[0x0][0x380] ;  /* 0x00007000ff0477ac */ /* 0x000e220008000800 */
[----:B------:R-:W1:Y:S05]  /*0040*/  S2R R7, SR_CTAID.X ;  /* 0x0000000000077919 */ /* 0x000e6a0000002500 */
[----:B------:R-:W2:Y:S08]  /*0050*/  LDC R2, c[0x0][0x3a4] ;  /* 0x0000e900ff027b82 */ /* 0x000eb00000000800 */
[----:B------:R-:W3:Y:S01]  /*0060*/  LDC R3, c[0x0][0x3a8] ;  /* 0x0000ea00ff037b82 */ /* 0x000ee20000000800 */
[----:B0-----:R-:W-:-:S04]  /*0070*/  IMAD R5, R0, UR4, RZ ;  /* 0x0000000400057c24 */ /* 0x001fc8000f8e02ff */
[----:B--2---:R-:W-:Y:S01]  /*0080*/  IMAD R4, R5, R2, RZ ;  /* 0x0000000205047224 */ /* 0x004fe200078e02ff */
[----:B-1----:R-:W-:-:S03]  /*0090*/  LEA R36, R7, R36, 0x7 ;  /* 0x0000002407247211 */ /* 0x002fc600078e38ff */
[----:B---3--:R-:W-:-:S05]  /*00a0*/  IMAD R5, R4, R3, RZ ;  /* 0x0000000304057224 */ /* 0x008fca00078e02ff */
[----:B------:R-:W-:-:S13]  /*00b0*/  ISETP.GE.AND P0, PT, R36, R5, PT ;  /* 0x000000052400720c */ /* 0x000fda0003f06270 */
[----:B------:R-:W-:Y:S05]  /*00c0*/  @P0 EXIT ;  /* 0x000000000000094d */ /* 0x000fea0003800000 */
[----:B------:R-:W-:Y:S01]  /*00d0*/  IABS R10, R3 ;  /* 0x00000003000a7213 */ /* 0x000fe20000000000 */
[----:B------:R-:W0:Y:S01]  /*00e0*/  LDCU UR5, c[0x0][0x394] ;  /* 0x00007280ff0577ac */ /* 0x000e220008000800 */
[----:B------:R-:W-:Y:S01]  /*00f0*/  IABS R8, R36 ;  /* 0x0000002400087213 */ /* 0x000fe20000000000 */
[----:B------:R-:W-:Y:S01]  /*0100*/  HFMA2 R48, -RZ, RZ, 0, 0 ;  /* 0x00000000ff307431 */ /* 0x000fe200000001ff */
[----:B------:R-:W1:Y:S01]  /*0110*/  I2F.RP R6, R10 ;  /* 0x0000000a00067306 */ /* 0x000e620000209400 */
[----:B------:R-:W-:Y:S01]  /*0120*/  IABS R12, R2 ;  /* 0x00000002000c7213 */ /* 0x000fe20000000000 */
[----:B------:R-:W2:Y:S01]  /*0130*/  LDCU UR6, c[0x0][0x3a0] ;  /* 0x00007400ff0677ac */ /* 0x000ea20008000800 */
[----:B------:R-:W3:Y:S01]  /*0140*/  LDCU UR4, c[0x0][0x39c] ;  /* 0x00007380ff0477ac */ /* 0x000ee20008000800 */
[----:B------:R-:W4:Y:S04]  /*0150*/  LDCU.64 UR10, c[0x0][0x358] ;  /* 0x00006b00ff0a77ac */ /* 0x000f280008000a00 */
[----:B-1----:R-:W1:Y:S01]  /*0160*/  MUFU.RCP R6, R6 ;  /* 0x0000000600067308 */ /* 0x002e620000001000 */
[----:B0-----:R-:W-:Y:S01]  /*0170*/  UISETP.NE.AND UP0, UPT, UR5, URZ, UPT ;  /* 0x000000ff0500728c */ /* 0x001fe2000bf05270 */
[----:B-1----:R-:W-:-:S02]  /*0180*/  IADD3 R4, PT, PT, R6, 0xffffffe, RZ ;  /* 0x0ffffffe06047810 */ /* 0x002fc40007ffe0ff */
[----:B------:R-:W-:-:S04]  /*0190*/  LOP3.LUT R6, R36, R3, RZ, 0x3c, !PT ;  /* 0x0000000324067212 */ /* 0x000fc800078e3cff */
[----:B------:R0:W1:Y:S01]  /*01a0*/  F2I.FTZ.U32.TRUNC.NTZ R5, R4 ;  /* 0x0000000400057305 */ /* 0x000062000021f000 */
[----:B------:R-:W-:Y:S01]  /*01b0*/  ISETP.GE.AND P1, PT, R6, RZ, PT ;  /* 0x000000ff0600720c */ /* 0x000fe20003f26270 */
[----:B0-----:R-:W-:Y:S01]  /*01c0*/  HFMA2 R4, -RZ, RZ, 0, 0 ;  /* 0x00000000ff047431 */ /* 0x001fe200000001ff */
[----:B-1----:R-:W-:-:S05]  /*01d0*/  IADD3 R7, PT, PT, RZ, -R5, RZ ;  /* 0x80000005ff077210 */ /* 0x002fca0007ffe0ff */
[----:B------:R-:W-:-:S04]  /*01e0*/  IMAD R7, R7, R10, RZ ;  /* 0x0000000a07077224 */ /* 0x000fc800078e02ff */
[----:B------:R-:W-:Y:S02]  /*01f0*/  IMAD.HI.U32 R5, R5, R7, R4 ;  /* 0x0000000705057227 */ /* 0x000fe400078e0004 */
[----:B------:R-:W0:Y:S04]  /*0200*/  I2F.RP R7, R12 ;  /* 0x0000000c00077306 */ /* 0x000e280000209400 */
[----:B------:R-:W-:-:S05]  /*0210*/  IMAD.HI.U32 R4, R5, R8, RZ ;  /* 0x0000000805047227 */ /* 0x000fca00078e00ff */
[----:B------:R-:W-:-:S05]  /*0220*/  IADD3 R5, PT, PT, -R4, RZ, RZ ;  /* 0x000000ff04057210 */ /* 0x000fca0007ffe1ff */
[C---:B------:R-:W-:Y:S01]  /*0230*/  IMAD R5, R10.reuse, R5, R8 ;  /* 0x000000050a057224 */ /* 0x040fe200078e0208 */
[----:B0-----:R-:W0:Y:S04]  /*0240*/  MUFU.RCP R7, R7 ;  /* 0x0000000700077308 */ /* 0x001e280000001000 */
[----:B------:R-:W-:-:S13]  /*0250*/  ISETP.GT.U32.AND P2, PT, R10, R5, PT ;  /* 0x000000050a00720c */ /* 0x000fda0003f44070 */
[-C--:B------:R-:W-:Y:S02]  /*0260*/  @!P2 IADD3 R5, PT, PT, R5, -R10.reuse, RZ ;  /* 0x8000000a0505a210 */ /* 0x080fe40007ffe0ff */
[----:B0-----:R-:W-:Y:S02]  /*0270*/  IADD3 R8, PT, PT, R7, 0xffffffe, RZ ;  /* 0x0ffffffe07087810 */ /* 0x001fe40007ffe0ff */
[----:B------:R-:W-:Y:S02]  /*0280*/  ISETP.GE.U32.AND P0, PT, R5, R10, PT ;  /* 0x0000000a0500720c */ /* 0x000fe40003f06070 */
[----:B------:R-:W0:Y:S01]  /*0290*/  F2I.FTZ.U32.TRUNC.NTZ R5, R8 ;  /* 0x0000000800057305 */ /* 0x000e22000021f000 */
[----:B------:R-:W-:Y:S02]  /*02a0*/  @!P2 IADD3 R4, PT, PT, R4, 0x1, RZ ;  /* 0x000000010404a810 */ /* 0x000fe40007ffe0ff */
[----:B------:R-:W-:Y:S02]  /*02b0*/  ISETP.NE.AND P2, PT, R3, RZ, PT ;  /* 0x000000ff0300720c */ /* 0x000fe40003f45270 */
[----:B------:R-:W-:-:S06]  /*02c0*/  IABS R10, R0 ;  /* 0x00000000000a7213 */ /* 0x000fcc0000000000 */
[----:B------:R-:W-:-:S04]  /*02d0*/  @P0 IADD3 R4, PT, PT, R4, 0x1, RZ ;  /* 0x0000000104040810 */ /* 0x000fc80007ffe0ff */
[----:B------:R-:W-:Y:S01]  /*02e0*/  MOV R9, R4 ;  /* 0x0000000400097202 */ /* 0x000fe20000000f00 */
[----:B------:R-:W-:Y:S01]  /*02f0*/  HFMA2 R4, -RZ, RZ, 0, 0 ;  /* 0x00000000ff047431 */ /* 0x000fe200000001ff */
[----:B0-----:R-:W-:Y:S02]  /*0300*/  IADD3 R7, PT, PT, RZ, -R5, RZ ;  /* 0x80000005ff077210 */ /* 0x001fe40007ffe0ff */
[----:B------:R-:W-:Y:S02]  /*0310*/  @!P1 IADD3 R9, PT, PT, -R9, RZ, RZ ;  /* 0x000000ff09099210 */ /* 0x000fe40007ffe1ff */
[----:B------:R-:W-:Y:S01]  /*0320*/  @!P2 LOP3.LUT R9, RZ, R3, RZ, 0x33, !PT ;  /* 0x00000003ff09a212 */ /* 0x000fe200078e33ff */
[----:B------:R-:W-:-:S03]  /*0330*/  IMAD R7, R7, R12, RZ ;  /* 0x0000000c07077224 */ /* 0x000fc600078e02ff */
[----:B------:R-:W-:Y:S01]  /*0340*/  IABS R6, R9 ;  /* 0x0000000900067213 */ /* 0x000fe20000000000 */
[----:B------:R-:W-:Y:S02]  /*0350*/  IMAD.HI.U32 R4, R5, R7, R4 ;  /* 0x0000000705047227 */ /* 0x000fe400078e0004 */
[----:B------:R-:W0:Y:S01]  /*0360*/  I2F.RP R7, R10 ;  /* 0x0000000a00077306 */ /* 0x000e220000209400 */
[----:B------:R-:W-:-:S05]  /*0370*/  MOV R5, R6 ;  /* 0x0000000600057202 */ /* 0x000fca0000000f00 */
[----:B------:R-:W-:-:S05]  /*0380*/  IMAD.HI.U32 R4, R4, R5, RZ ;  /* 0x0000000504047227 */ /* 0x000fca00078e00ff */
[----:B------:R-:W-:Y:S01]  /*0390*/  IADD3 R6, PT, PT, -R4, RZ, RZ ;  /* 0x000000ff04067210 */ /* 0x000fe20007ffe1ff */
[----:B0-----:R-:W0:Y:S04]  /*03a0*/  MUFU.RCP R7, R7 ;  /* 0x0000000700077308 */ /* 0x001e280000001000 */
[----:B------:R-:W-:Y:S01]  /*03b0*/  IMAD R5, R12, R6, R5 ;  /* 0x000000060c057224 */ /* 0x000fe200078e0205 */
[----:B------:R-:W-:-:S04]  /*03c0*/  LOP3.LUT R6, R9, R2, RZ, 0x3c, !PT ;  /* 0x0000000209067212 */ /* 0x000fc800078e3cff */
[----:B------:R-:W-:Y:S02]  /*03d0*/  ISETP.GT.U32.AND P2, PT, R12, R5, PT ;  /* 0x000000050c00720c */ /* 0x000fe40003f44070 */
[----:B------:R-:W-:Y:S02]  /*03e0*/  ISETP.GE.AND P1, PT, R6, RZ, PT ;  /* 0x000000ff0600720c */ /* 0x000fe40003f26270 */
[----:B0-----:R-:W-:-:S09]  /*03f0*/  IADD3 R8, PT, PT, R7, 0xffffffe, RZ ;  /* 0x0ffffffe07087810 */ /* 0x001fd20007ffe0ff */
[-C--:B------:R-:W-:Y:S02]  /*0400*/  @!P2 IADD3 R5, PT, PT, R5, -R12.reuse, RZ ;  /* 0x8000000c0505a210 */ /* 0x080fe40007ffe0ff */
[----:B------:R-:W-:Y:S02]  /*0410*/  @!P2 IADD3 R4, PT, PT, R4, 0x1, RZ ;  /* 0x000000010404a810 */ /* 0x000fe40007ffe0ff */
[----:B------:R-:W-:Y:S02]  /*0420*/  ISETP.GE.U32.AND P0, PT, R5, R12, PT ;  /* 0x0000000c0500720c */ /* 0x000fe40003f06070 */
[----:B------:R-:W0:Y:S01]  /*0430*/  F2I.FTZ.U32.TRUNC.NTZ R5, R8 ;  /* 0x0000000800057305 */ /* 0x000e22000021f000 */
[----:B------:R-:W-:-:S10]  /*0440*/  ISETP.NE.AND P2, PT, R2, RZ, PT ;  /* 0x000000ff0200720c */ /* 0x000fd40003f45270 */
        /* <DEDUP_REMOVED lines=8> */
[----:B------:R-:W-:-:S03]  /*04d0*/  IMAD.HI.U32 R4, R5, R7, R4 ;  /* 0x0000000705047227 */ /* 0x000fc600078e0004 */
[----:B------:R-:W-:-:S05]  /*04e0*/  MOV R5, R6 ;  /* 0x0000000600057202 */ /* 0x000fca0000000f00 */
[----:B------:R-:W-:-:S05]  /*04f0*/  IMAD.HI.U32 R4, R4, R5, RZ ;  /* 0x0000000504047227 */ /* 0x000fca00078e00ff */
[----:B------:R-:W-:-:S05]  /*0500*/  IADD3 R6, PT, PT, -R4, RZ, RZ ;  /* 0x000000ff04067210 */ /* 0x000fca0007ffe1ff */
[----:B------:R-:W-:-:S05]  /*0510*/  IMAD R5, R10, R6, R5 ;  /* 0x000000060a057224 */ /* 0x000fca00078e0205 */
[----:B------:R-:W-:-:S13]  /*0520*/  ISETP.GT.U32.AND P2, PT, R10, R5, PT ;  /* 0x000000050a00720c */ /* 0x000fda0003f44070 */
[-C--:B------:R-:W-:Y:S02]  /*0530*/  @!P2 IADD3 R5, PT, PT, R5, -R10.reuse, RZ ;  /* 0x8000000a0505a210 */ /* 0x080fe40007ffe0ff */
[----:B------:R-:W-:Y:S02]  /*0540*/  @!P2 IADD3 R4, PT, PT, R4, 0x1, RZ ;  /* 0x000000010404a810 */ /* 0x000fe40007ffe0ff */
[----:B------:R-:W-:Y:S02]  /*0550*/  ISETP.GE.U32.AND P0, PT, R5, R10, PT ;  /* 0x0000000a0500720c */ /* 0x000fe40003f06070 */
[----:B------:R-:W-:Y:S02]  /*0560*/  LOP3.LUT R5, R11, R0, RZ, 0x3c, !PT ;  /* 0x000000000b057212 */ /* 0x000fe400078e3cff */
[----:B------:R-:W-:Y:S02]  /*0570*/  ISETP.NE.AND P2, PT, R0, RZ, PT ;  /* 0x000000ff0000720c */ /* 0x000fe40003f45270 */
[----:B------:R-:W-:-:S02]  /*0580*/  ISETP.GE.AND P1, PT, R5, RZ, PT ;  /* 0x000000ff0500720c */ /* 0x000fc40003f26270 */
[----:B------:R-:W-:-:S05]  /*0590*/  IADD3 R5, PT, PT, -R11, RZ, RZ ;  /* 0x000000ff0b057210 */ /* 0x000fca0007ffe1ff */
[----:B------:R-:W-:Y:S01]  /*05a0*/  @P0 IADD3 R4, PT, PT, R4, 0x1, RZ ;  /* 0x0000000104040810 */ /* 0x000fe20007ffe0ff */
[----:B------:R-:W-:-:S03]  /*05b0*/  IMAD R5, R2, R5, R9 ;  /* 0x0000000502057224 */ /* 0x000fc600078e0209 */
[----:B------:R-:W-:Y:S01]  /*05c0*/  MOV R13, R4 ;  /* 0x00000004000d7202 */ /* 0x000fe20000000f00 */
[----:B---3--:R-:W-:Y:S01]  /*05d0*/  IMAD R34, R5, UR4, RZ ;  /* 0x0000000405227c24 */ /* 0x008fe2000f8e02ff */
[----:B------:R-:W-:Y:S02]  /*05e0*/  IADD3 R4, PT, PT, -R9, RZ, RZ ;  /* 0x000000ff09047210 */ /* 0x000fe40007ffe1ff */
[----:B------:R-:W-:Y:S02]  /*05f0*/  @!P1 IADD3 R13, PT, PT, -R13, RZ, RZ ;  /* 0x000000ff0d0d9210 */ /* 0x000fe40007ffe1ff */
[----:B------:R-:W-:Y:S01]  /*0600*/  @!P2 LOP3.LUT R13, RZ, R0, RZ, 0x33, !PT ;  /* 0x00000000ff0da212 */ /* 0x000fe200078e33ff */
[----:B------:R-:W-:-:S03]  /*0610*/  IMAD R4, R3, R4, R36 ;  /* 0x0000000403047224 */ /* 0x000fc600078e0224 */
[----:B------:R-:W-:Y:S01]  /*0620*/  IADD3 R7, PT, PT, -R13, RZ, RZ ;  /* 0x000000ff0d077210 */ /* 0x000fe20007ffe1ff */
[----:B--2---:R-:W-:-:S04]  /*0630*/  IMAD R35, R4, UR6, RZ ;  /* 0x0000000604237c24 */ /* 0x004fc8000f8e02ff */
[----:B------:R-:W-:Y:S01]  /*0640*/  IMAD R11, R0, R7, R11 ;  /* 0x00000007000b7224 */ /* 0x000fe200078e020b */
[----:B----4-:R-:W-:Y:S06]  /*0650*/  BRA.U !UP0, `(.L_x_0) ;  /* 0x0000002108dc7547 */ /* 0x010fec000b800000 */
[----:B------:R-:W0:Y:S01]  /*0660*/  LDC R2, c[0x0][0x398] ;  /* 0x0000e600ff027b82 */ /* 0x000e220000000800 */
[----:B------:R-:W1:Y:S02]  /*0670*/  LDCU UR6, c[0x0][0x384] ;  /* 0x00007080ff0677ac */ /* 0x000e640008000800 */
[----:B-1----:R-:W-:-:S04]  /*0680*/  USHF.R.S32.HI UR4, URZ, 0x1f, UR6 ;  /* 0x0000001fff047899 */ /* 0x002fc80008011406 */
[----:B------:R-:W-:Y:S01]  /*0690*/  ULEA.HI UR4, UR4, UR6, URZ, 0x4 ;  /* 0x0000000604047291 */ /* 0x000fe2000f8f20ff */
[----:B0-----:R-:W-:-:S13]  /*06a0*/  ISETP.NE.AND P0, PT, R2, RZ, PT ;  /* 0x000000ff0200720c */ /* 0x001fda0003f05270 */
[----:B------:R-:W-:Y:S05]  /*06b0*/  @!P0 BRA `(.L_x_0) ;  /* 0x0000002000c48947 */ /* 0x000fea0003800000 */
[----:B------:R-:W0:Y:S01]  /*06c0*/  LDC R4, c[0x0][0x38c] ;  /* 0x0000e300ff047b82 */ /* 0x000e220000000800 */
[----:B------:R-:W-:Y:S01]  /*06d0*/  ULOP3.LUT UR4, UR4, 0xfffffff0, URZ, 0xc0, !UPT ;  /* 0xfffffff004047892 */ /* 0x000fe2000f8ec0ff */
[----:B------:R-:W-:Y:S01]  /*06e0*/  IMAD R27, R13, UR6, RZ ;  /* 0x000000060d1b7c24 */ /* 0x000fe2000f8e02ff */
[----:B------:R-:W0:Y:S01]  /*06f0*/  LDCU UR7, c[0x0][0x390] ;  /* 0x00007200ff0777ac */ /* 0x000e220008000800 */
[----:B------:R-:W-:Y:S02]  /*0700*/  IMAD R26, R11, UR6, RZ ;  /* 0x000000060b1a7c24 */ /* 0x000fe4000f8e02ff */
[----:B------:R-:W-:Y:S01]  /*0710*/  IMAD R25, R2, UR5, RZ ;  /* 0x0000000502197c24 */ /* 0x000fe2000f8e02ff */
[----:B------:R-:W-:-:S04]  /*0720*/  UIADD3 UR8, UPT, UPT, -UR4, UR6, URZ ;  /* 0x0000000604087290 */ /* 0x000fc8000fffe1ff */
[----:B------:R-:W-:Y:S01]  /*0730*/  UISETP.GE.U32.AND UP0, UPT, UR8, UR6, UPT ;  /* 0x000000060800728c */ /* 0x000fe2000bf06070 */
[----:B0-----:R-:W-:-:S08]  /*0740*/  IMAD R24, R4, UR7, RZ ;  /* 0x0000000704187c24 */ /* 0x001fd0000f8e02ff */
[----:B------:R-:W-:Y:S05]  /*0750*/  BRA.U UP0, `(.L_x_1) ;  /* 0x0000001500cc7547 */ /* 0x000fea000b800000 */
[----:B------:R-:W-:Y:S02]  /*0760*/  UIMAD UR4, UR5, UR6, URZ ;  /* 0x00000006050472a4 */ /* 0x000fe4000f8e02ff */
[----:B------:R-:W-:Y:S01]  /*0770*/  IMAD R0, R4, UR6, RZ ;  /* 0x0000000604007c24 */ /* 0x000fe2000f8e02ff */
[C---:B------:R-:W-:Y:S01]  /*0780*/  IADD3 R3, PT, PT, R27.reuse, 0x2, RZ ;  /* 0x000000021b037810 */ /* 0x040fe20007ffe0ff */
[C---:B------:R-:W-:Y:S01]  /*0790*/  IMAD R15, R27.reuse, R4, R4 ;  /* 0x000000041b0f7224 */ /* 0x040fe200078e0204 */
[----:B------:R-:W-:Y:S01]  /*07a0*/  IADD3 R21, PT, PT, R27, 0x3, RZ ;  /* 0x000000031b157810 */ /* 0x000fe20007ffe0ff */
[----:B------:R-:W-:Y:S01]  /*07b0*/  IMAD R0, R13, R0, RZ ;  /* 0x000000000d007224 */ /* 0x000fe200078e02ff */
[----:B------:R-:W-:Y:S01]  /*07c0*/  IADD3 R5, PT, PT, R27, 0x4, RZ ;  /* 0x000000041b057810 */ /* 0x000fe20007ffe0ff */
[----:B------:R-:W-:Y:S01]  /*07d0*/  IMAD R23, R11, UR4, RZ ;  /* 0x000000040b177c24 */ /* 0x000fe2000f8e02ff */
[----:B------:R-:W-:Y:S01]  /*07e0*/  IADD3 R19, PT, PT, R27, 0x5, RZ ;  /* 0x000000051b137810 */ /* 0x000fe20007ffe0ff */
[-CC-:B------:R-:W-:Y:S01]  /*07f0*/  IMAD R22, R3, R4.reuse, R34.reuse ;  /* 0x0000000403167224 */ /* 0x180fe200078e0222 */
[----:B------:R-:W-:Y:S01]  /*0800*/  IADD3 R7, PT, PT, R27, 0x6, RZ ;  /* 0x000000061b077810 */ /* 0x000fe20007ffe0ff */
[-CC-:B------:R-:W-:Y:S01]  /*0810*/  IMAD R21, R21, R4.reuse, R34.reuse ;  /* 0x0000000415157224 */ /* 0x180fe200078e0222 */
[----:B------:R-:W-:Y:S01]  /*0820*/  IADD3 R17, PT, PT, R27, 0x7, RZ ;  /* 0x000000071b117810 */ /* 0x000fe20007ffe0ff */
[-CC-:B------:R-:W-:Y:S01]  /*0830*/  IMAD R20, R5, R4.reuse, R34.reuse ;  /* 0x0000000405147224 */ /* 0x180fe200078e0222 */
[----:B------:R-:W-:Y:S01]  /*0840*/  MOV R48, RZ ;  /* 0x000000ff00307202 */ /* 0x000fe20000000f00 */
[-CC-:B------:R-:W-:Y:S01]  /*0850*/  IMAD R19, R19, R4.reuse, R34.reuse ;  /* 0x0000000413137224 */ /* 0x180fe200078e0222 */
[C---:B------:R-:W-:Y:S01]  /*0860*/  IADD3 R15, PT, PT, R34.reuse, R15, RZ ;  /* 0x0000000f220f7210 */ /* 0x040fe20007ffe0ff */
[--C-:B------:R-:W-:Y:S01]  /*0870*/  IMAD R18, R7, R4, R34.reuse ;  /* 0x0000000407127224 */ /* 0x100fe200078e0222 */
[----:B------:R-:W-:Y:S01]  /*0880*/  IADD3 R11, PT, PT, R34, R0, RZ ;  /* 0x00000000220b7210 */ /* 0x000fe20007ffe0ff */
[----:B------:R-:W-:Y:S01]  /*0890*/  IMAD R17, R17, R4, R34 ;  /* 0x0000000411117224 */ /* 0x000fe200078e0222 */
[----:B------:R-:W-:Y:S01]  /*08a0*/  UMOV UR4, URZ ;  /* 0x000000ff00047c82 */ /* 0x000fe20008000000 */
[----:B------:R-:W-:-:S02]  /*08b0*/  IMAD R13, R23, R2, RZ ;  /* 0x00000002170d7224 */ /* 0x000fc400078e02ff */
[----:B------:R-:W-:-:S07]  /*08c0*/  IMAD R16, R0, UR7, R35 ;  /* 0x0000000700107c24 */ /* 0x000fce000f8e0223 */
.L_x_9:
[----:B------:R-:W0:Y:S01]  /*08d0*/  LDCU UR5, c[0x0][0x390] ;  /* 0x00007200ff0577ac */ /* 0x000e220008000800 */
[----:B------:R-:W-:Y:S02]  /*08e0*/  IADD3 R0, PT, PT, R21, UR4, RZ ;  /* 0x0000000415007c10 */ /* 0x000fe4000fffe0ff */
[----:B------:R-:W-:Y:S02]  /*08f0*/  IADD3 R2, PT, PT, R19, UR4, RZ ;  /* 0x0000000413027c10 */ /* 0x000fe4000fffe0ff */
[----:B------:R-:W-:Y:S02]  /*0900*/  IADD3 R8, PT, PT, R22, UR4, RZ ;  /* 0x0000000416087c10 */ /* 0x000fe4000fffe0ff */
[----:B------:R-:W-:Y:S02]  /*0910*/  IADD3 R6, PT, PT, R20, UR4, RZ ;  /* 0x0000000414067c10 */ /* 0x000fe4000fffe0ff */
[----:B------:R-:W-:Y:S02]  /*0920*/  IADD3 R4, PT, PT, R18, UR4, RZ ;  /* 0x0000000412047c10 */ /* 0x000fe4000fffe0ff */
[----:B------:R-:W-:-:S02]  /*0930*/  IADD3 R28, PT, PT, R17, UR4, RZ ;  /* 0x00000004111c7c10 */ /* 0x000fc4000fffe0ff */
[----:B------:R-:W-:Y:S02]  /*0940*/  IADD3 R30, PT, PT, R11, UR4, RZ ;  /* 0x000000040b1e7c10 */ /* 0x000fe4000fffe0ff */
[----:B------:R-:W-:Y:S02]  /*0950*/  IADD3 R9, PT, PT, R34, UR4, RZ ;  /* 0x0000000422097c10 */ /* 0x000fe4000fffe0ff */
[----:B------:R-:W-:Y:S01]  /*0960*/  IADD3 R14, PT, PT, R26, 0x4, RZ ;  /* 0x000000041a0e7810 */ /* 0x000fe20007ffe0ff */
[--C-:B0-----:R-:W-:Y:S01]  /*0970*/  IMAD R7, R0, UR5, R35.reuse ;  /* 0x0000000500077c24 */ /* 0x101fe2000f8e0223 */
[----:B------:R-:W-:Y:S01]  /*0980*/  IADD3 R12, PT, PT, R26, 0x2, RZ ;  /* 0x000000021a0c7810 */ /* 0x000fe20007ffe0ff */
[--C-:B------:R-:W-:Y:S01]  /*0990*/  IMAD R5, R2, UR5, R35.reuse ;  /* 0x0000000502057c24 */ /* 0x100fe2000f8e0223 */
[----:B------:R-:W-:Y:S01]  /*09a0*/  IADD3 R10, PT, PT, R26, 0x3, RZ ;  /* 0x000000031a0a7810 */ /* 0x000fe20007ffe0ff */
[--C-:B------:R-:W-:Y:S02]  /*09b0*/  IMAD R8, R8, UR5, R35.reuse ;  /* 0x0000000508087c24 */ /* 0x100fe4000f8e0223 */
[----:B------:R-:W-:-:S02]  /*09c0*/  IMAD R6, R6, UR5, R35 ;  /* 0x0000000506067c24 */ /* 0x000fc4000f8e0223 */
[--C-:B------:R-:W-:Y:S02]  /*09d0*/  IMAD R4, R4, UR5, R35.reuse ;  /* 0x0000000504047c24 */ /* 0x100fe4000f8e0223 */
[--C-:B------:R-:W-:Y:S02]  /*09e0*/  IMAD R3, R28, UR5, R35.reuse ;  /* 0x000000051c037c24 */ /* 0x100fe4000f8e0223 */
[----:B------:R-:W-:Y:S02]  /*09f0*/  IMAD R2, R30, UR5, R35 ;  /* 0x000000051e027c24 */ /* 0x000fe4000f8e0223 */
[----:B------:R-:W-:Y:S01]  /*0a00*/  IMAD R0, R9, UR5, R16 ;  /* 0x0000000509007c24 */ /* 0x000fe2000f8e0210 */
[----:B------:R-:W-:-:S06]  /*0a10*/  UMOV UR5, URZ ;  /* 0x000000ff00057c82 */ /* 0x000fcc0008000000 */
.L_x_8:
[----:B------:R-:W-:-:S09]  /*0a20*/  UISETP.NE.AND UP0, UPT, UR8, URZ, UPT ;  /* 0x000000ff0800728c */ /* 0x000fd2000bf05270 */
[----:B------:R-:W-:Y:S05]  /*0a30*/  BRA.U !UP0, `(.L_x_2) ;  /* 0x0000000d08047547 */ /* 0x000fea000b800000 */
[----:B------:R-:W-:Y:S01]  /*0a40*/  UISETP.GE.U32.AND UP0, UPT, UR8, 0x8, UPT ;  /* 0x000000080800788c */ /* 0x000fe2000bf06070 */
[----:B------:R-:W-:-:S08]  /*0a50*/  UMOV UR6, URZ ;  /* 0x000000ff00067c82 */ /* 0x000fd00008000000 */
[----:B------:R-:W-:Y:S05]  /*0a60*/  BRA.U !UP0, `(.L_x_3) ;  /* 0x0000000508807547 */ /* 0x000fea000b800000 */
[----:B------:R-:W0:Y:S01]  /*0a70*/  LDC.64 R28, c[0x0][0x390] ;  /* 0x0000e400ff1c7b82 */ /* 0x000e220000000a00 */
[----:B------:R-:W-:Y:S01]  /*0a80*/  IADD3 R30, PT, PT, R15, UR4, RZ ;  /* 0x000000040f1e7c10 */ /* 0x000fe2000fffe0ff */
[----:B------:R-:W-:Y:S01]  /*0a90*/  ULOP3.LUT UR6, UR8, 0xfffffff8, URZ, 0xc0, !UPT ;  /* 0xfffffff808067892 */ /* 0x000fe2000f8ec0ff */
[C---:B------:R-:W-:Y:S02]  /*0aa0*/  IADD3 R32, PT, PT, R26.reuse, 0x5, RZ ;  /* 0x000000051a207810 */ /* 0x040fe40007ffe0ff */
[C---:B------:R-:W-:Y:S01]  /*0ab0*/  IADD3 R38, PT, PT, R26.reuse, 0x6, RZ ;  /* 0x000000061a267810 */ /* 0x040fe20007ffe0ff */
[----:B------:R-:W-:Y:S01]  /*0ac0*/  UIADD3 UR6, UPT, UPT, -UR6, URZ, URZ ;  /* 0x000000ff06067290 */ /* 0x000fe2000fffe1ff */
[----:B------:R-:W-:Y:S01]  /*0ad0*/  IADD3 R40, PT, PT, R26, 0x7, RZ ;  /* 0x000000071a287810 */ /* 0x000fe20007ffe0ff */
[----:B------:R-:W1:Y:S01]  /*0ae0*/  LDC R46, c[0x0][0x398] ;  /* 0x0000e600ff2e7b82 */ /* 0x000e620000000800 */
[----:B------:R-:W-:Y:S02]  /*0af0*/  IADD3 R31, PT, PT, R23, UR4, RZ ;  /* 0x00000004171f7c10 */ /* 0x000fe4000fffe0ff */
[----:B------:R-:W-:-:S02]  /*0b00*/  IADD3 R47, PT, PT, R7, UR5, RZ ;  /* 0x00000005072f7c10 */ /* 0x000fc4000fffe0ff */
[----:B------:R-:W-:Y:S02]  /*0b10*/  IADD3 R49, PT, PT, R6, UR5, RZ ;  /* 0x0000000506317c10 */ /* 0x000fe4000fffe0ff */
[----:B------:R-:W-:Y:S02]  /*0b20*/  IADD3 R51, PT, PT, R5, UR5, RZ ;  /* 0x0000000505337c10 */ /* 0x000fe4000fffe0ff */
[----:B------:R-:W-:Y:S02]  /*0b30*/  IADD3 R53, PT, PT, R4, UR5, RZ ;  /* 0x0000000504357c10 */ /* 0x000fe4000fffe0ff */
[----:B------:R-:W-:Y:S02]  /*0b40*/  IADD3 R55, PT, PT, R3, UR5, RZ ;  /* 0x0000000503377c10 */ /* 0x000fe4000fffe0ff */
[----:B------:R-:W-:Y:S01]  /*0b50*/  IADD3 R57, PT, PT, R2, UR5, RZ ;  /* 0x0000000502397c10 */ /* 0x000fe2000fffe0ff */
[----:B0-----:R-:W-:Y:S02]  /*0b60*/  IMAD R28, R30, R28, R35 ;  /* 0x0000001c1e1c7224 */ /* 0x001fe400078e0223 */
[----:B------:R-:W-:-:S02]  /*0b70*/  IMAD R30, R26, R29, R29 ;  /* 0x0000001d1a1e7224 */ /* 0x000fc400078e021d */
[-C--:B------:R-:W-:Y:S02]  /*0b80*/  IMAD R41, R32, R29.reuse, UR4 ;  /* 0x0000000420297e24 */ /* 0x080fe4000f8e021d */
[-C--:B------:R-:W-:Y:S02]  /*0b90*/  IMAD R37, R38, R29.reuse, UR4 ;  /* 0x0000000426257e24 */ /* 0x080fe4000f8e021d */
[-C--:B------:R-:W-:Y:S02]  /*0ba0*/  IMAD R43, R40, R29.reuse, UR4 ;  /* 0x00000004282b7e24 */ /* 0x080fe4000f8e021d */
[-C--:B------:R-:W-:Y:S02]  /*0bb0*/  IMAD R45, R12, R29.reuse, UR4 ;  /* 0x000000040c2d7e24 */ /* 0x080fe4000f8e021d */
[-C--:B------:R-:W-:Y:S02]  /*0bc0*/  IMAD R33, R14, R29.reuse, UR4 ;  /* 0x000000040e217e24 */ /* 0x080fe4000f8e021d */
[----:B------:R-:W-:Y:S01]  /*0bd0*/  IMAD R39, R10, R29, UR4 ;  /* 0x000000040a277e24 */ /* 0x000fe2000f8e021d */
[----:B------:R-:W-:Y:S01]  /*0be0*/  IADD3 R29, PT, PT, R30, UR4, RZ ;  /* 0x000000041e1d7c10 */ /* 0x000fe2000fffe0ff */
[----:B-1----:R-:W-:-:S02]  /*0bf0*/  IMAD R44, R31, R46, UR5 ;  /* 0x000000051f2c7e24 */ /* 0x002fc4000f8e022e */
[-C--:B------:R-:W-:Y:S02]  /*0c00*/  IMAD R45, R45, R46.reuse, UR5 ;  /* 0x000000052d2d7e24 */ /* 0x080fe4000f8e022e */
[-C--:B------:R-:W-:Y:S01]  /*0c10*/  IMAD R38, R39, R46.reuse, UR5 ;  /* 0x0000000527267e24 */ /* 0x080fe2000f8e022e */
[----:B------:R-:W-:Y:S01]  /*0c20*/  IADD3 R39, PT, PT, R28, UR5, RZ ;  /* 0x000000051c277c10 */ /* 0x000fe2000fffe0ff */
[-C--:B------:R-:W-:Y:S02]  /*0c30*/  IMAD R40, R33, R46.reuse, UR5 ;  /* 0x0000000521287e24 */ /* 0x080fe4000f8e022e */
[-C--:B------:R-:W-:Y:S02]  /*0c40*/  IMAD R41, R41, R46.reuse, UR5 ;  /* 0x0000000529297e24 */ /* 0x080fe4000f8e022e */
[-C--:B------:R-:W-:Y:S01]  /*0c50*/  IMAD R42, R37, R46.reuse, UR5 ;  /* 0x00000005252a7e24 */ /* 0x080fe2000f8e022e */
[----:B------:R-:W-:Y:S01]  /*0c60*/  IADD3 R37, PT, PT, R8, UR5, RZ ;  /* 0x0000000508257c10 */ /* 0x000fe2000fffe0ff */
[----:B------:R-:W-:-:S02]  /*0c70*/  IMAD R43, R43, R46, UR5 ;  /* 0x000000052b2b7e24 */ /* 0x000fc4000f8e022e */
[----:B------:R-:W-:-:S07]  /*0c80*/  IMAD R46, R29, R46, UR5 ;  /* 0x000000051d2e7e24 */ /* 0x000fce000f8e022e */
.L_x_4:
[----:B------:R-:W0:Y:S08]  /*0c90*/  LDC.64 R30, c[0x0][0x3b8] ;  /* 0x0000ee00ff1e7b82 */ /* 0x000e300000000a00 */
[----:B------:R-:W1:Y:S01]  /*0ca0*/  LDC.64 R28, c[0x0][0x3b0] ;  /* 0x0000ec00ff1c7b82 */ /* 0x000e620000000a00 */
[----:B0-----:R-:W-:-:S06]  /*0cb0*/  IMAD.WIDE.U32 R60, R44, 0x4, R30 ;  /* 0x000000042c3c7825 */ /* 0x001fcc00078e001e */
[----:B------:R-:W2:Y:S01]  /*0cc0*/  LDG.E R60, desc[UR10][R60.64] ;  /* 0x0000000a3c3c7981 */ /* 0x000ea2000c1e1900 */
[----:B-1----:R-:W-:-:S05]  /*0cd0*/  IMAD.WIDE.U32 R58, R57, 0x4, R28 ;  /* 0x00000004393a7825 */ /* 0x002fca00078e001c */
[----:B------:R0:W2:Y:S02]  /*0ce0*/  LDG.E R33, desc[UR10][R58.64] ;  /* 0x0000000a3a217981 */ /* 0x0000a4000c1e1900 */
[----:B0-----:R-:W-:-:S05]  /*0cf0*/  IMAD.WIDE.U32 R58, R39, 0x4, R28 ;  /* 0x00000004273a7825 */ /* 0x001fca00078e001c */
[----:B------:R0:W3:Y:S02]  /*0d00*/  LDG.E R50, desc[UR10][R58.64] ;  /* 0x0000000a3a327981 */ /* 0x0000e4000c1e1900 */
[----:B0-----:R-:W-:-:S05]  /*0d10*/  IMAD.WIDE.U32 R58, R46, 0x4, R30 ;  /* 0x000000042e3a7825 */ /* 0x001fca00078e001e */
[----:B------:R-:W3:Y:S01]  /*0d20*/  LDG.E R54, desc[UR10][R58.64] ;  /* 0x0000000a3a367981 */ /* 0x000ee2000c1e1900 */
[----:B--2---:R-:W-:Y:S01]  /*0d30*/  FFMA R48, R33, R60, R48 ;  /* 0x0000003c21307223 */ /* 0x004fe20000000030 */
[----:B------:R-:W-:-:S05]  /*0d40*/  IMAD.WIDE.U32 R32, R37, 0x4, R28 ;  /* 0x0000000425207825 */ /* 0x000fca00078e001c */
[----:B------:R0:W2:Y:S01]  /*0d50*/  LDG.E R52, desc[UR10][R32.64] ;  /* 0x0000000a20347981 */ /* 0x0000a2000c1e1900 */
[----:B------:R-:W-:-:S05]  /*0d60*/  IMAD.WIDE.U32 R60, R38, 0x4, R30 ;  /* 0x00000004263c7825 */ /* 0x000fca00078e001e */
[----:B------:R-:W4:Y:S01]  /*0d70*/  LDG.E R58, desc[UR10][R60.64] ;  /* 0x0000000a3c3a7981 */ /* 0x000f22000c1e1900 */
[----:B0-----:R-:W-:-:S05]  /*0d80*/  IMAD.WIDE.U32 R32, R45, 0x4, R30 ;  /* 0x000000042d207825 */ /* 0x001fca00078e001e */
[----:B------:R0:W2:Y:S02]  /*0d90*/  LDG.E R59, desc[UR10][R32.64] ;  /* 0x0000000a203b7981 */ /* 0x0000a4000c1e1900 */
[----:B0-----:R-:W-:-:S05]  /*0da0*/  IMAD.WIDE.U32 R32, R47, 0x4, R28 ;  /* 0x000000042f207825 */ /* 0x001fca00078e001c */
[----:B------:R0:W4:Y:S01]  /*0db0*/  LDG.E R56, desc[UR10][R32.64] ;  /* 0x0000000a20387981 */ /* 0x000122000c1e1900 */
[----:B---3--:R-:W-:Y:S01]  /*0dc0*/  FFMA R48, R50, R54, R48 ;  /* 0x0000003632307223 */ /* 0x008fe20000000030 */
[----:B------:R-:W-:-:S06]  /*0dd0*/  IMAD.WIDE.U32 R60, R49, 0x4, R28 ;  /* 0x00000004313c7825 */ /* 0x000fcc00078e001c */
[----:B------:R-:W3:Y:S01]  /*0de0*/  LDG.E R61, desc[UR10][R60.64] ;  /* 0x0000000a3c3d7981 */ /* 0x000ee2000c1e1900 */
[----:B0-----:R-:W-:-:S05]  /*0df0*/  IMAD.WIDE.U32 R32, R53, 0x4, R28 ;  /* 0x0000000435207825 */ /* 0x001fca00078e001c */
[----:B------:R0:W5:Y:S02]  /*0e00*/  LDG.E R50, desc[UR10][R32.64] ;  /* 0x0000000a20327981 */ /* 0x000164000c1e1900 */
[----:B0-----:R-:W-:-:S05]  /*0e10*/  IMAD.WIDE.U32 R32, R40, 0x4, R30 ;  /* 0x0000000428207825 */ /* 0x001fca00078e001e */
[----:B------:R0:W3:Y:S02]  /*0e20*/  LDG.E R54, desc[UR10][R32.64] ;  /* 0x0000000a20367981 */ /* 0x0000e4000c1e1900 */
[----:B0-----:R-:W-:-:S04]  /*0e30*/  IMAD.WIDE.U32 R32, R42, 0x4, R30 ;  /* 0x000000042a207825 */ /* 0x001fc800078e001e */
[----:B--2---:R-:W-:-:S04]  /*0e40*/  FFMA R48, R52, R59, R48 ;  /* 0x0000003b34307223 */ /* 0x004fc80000000030 */
[----:B----4-:R-:W-:Y:S01]  /*0e50*/  FFMA R48, R56, R58, R48 ;  /* 0x0000003a38307223 */ /* 0x010fe20000000030 */
[--C-:B------:R-:W-:Y:S01]  /*0e60*/  IMAD.WIDE.U32 R58, R51, 0x4, R28.reuse ;  /* 0x00000004333a7825 */ /* 0x100fe200078e001c */
[----:B------:R-:W5:Y:S04]  /*0e70*/  LDG.E R56, desc[UR10][R32.64] ;  /* 0x0000000a20387981 */ /* 0x000f68000c1e1900 */
[----:B------:R0:W2:Y:S01]  /*0e80*/  LDG.E R52, desc[UR10][R58.64] ;  /* 0x0000000a3a347981 */ /* 0x0000a2000c1e1900 */
[----:B------:R-:W-:-:S06]  /*0e90*/  IMAD.WIDE.U32 R28, R55, 0x4, R28 ;  /* 0x00000004371c7825 */ /* 0x000fcc00078e001c */
[----:B------:R-:W4:Y:S01]  /*0ea0*/  LDG.E R29, desc[UR10][R28.64] ;  /* 0x0000000a1c1d7981 */ /* 0x000f22000c1e1900 */
[----:B0-----:R-:W-:-:S04]  /*0eb0*/  IMAD.WIDE.U32 R58, R41, 0x4, R30 ;  /* 0x00000004293a7825 */ /* 0x001fc800078e001e */
[----:B------:R-:W-:Y:S02]  /*0ec0*/  IMAD.WIDE.U32 R30, R43, 0x4, R30 ;  /* 0x000000042b1e7825 */ /* 0x000fe400078e001e */
[----:B------:R-:W2:Y:S04]  /*0ed0*/  LDG.E R59, desc[UR10][R58.64] ;  /* 0x0000000a3a3b7981 */ /* 0x000ea8000c1e1900 */
[----:B------:R-:W4:Y:S01]  /*0ee0*/  LDG.E R30, desc[UR10][R30.64] ;  /* 0x0000000a1e1e7981 */ /* 0x000f22000c1e1900 */
[----:B------:R-:W-:Y:S01]  /*0ef0*/  UIADD3 UR6, UPT, UPT, UR6, 0x8, URZ ;  /* 0x0000000806067890 */ /* 0x000fe2000fffe0ff */
[----:B---3--:R-:W-:-:S03]  /*0f00*/  FFMA R61, R61, R54, R48 ;  /* 0x000000363d3d7223 */ /* 0x008fc60000000030 */
[----:B------:R-:W-:Y:S01]  /*0f10*/  UISETP.NE.AND UP0, UPT, UR6, URZ, UPT ;  /* 0x000000ff0600728c */ /* 0x000fe2000bf05270 */
[C---:B------:R-:W-:Y:S02]  /*0f20*/  LEA R39, R24.reuse, R39, 0x3 ;  /* 0x0000002718277211 */ /* 0x040fe400078e18ff */
[C---:B------:R-:W-:Y:S02]  /*0f30*/  LEA R37, R24.reuse, R37, 0x3 ;  /* 0x0000002518257211 */ /* 0x040fe400078e18ff */
[C---:B------:R-:W-:Y:S02]  /*0f40*/  LEA R47, R24.reuse, R47, 0x3 ;  /* 0x0000002f182f7211 */ /* 0x040fe400078e18ff */
[C---:B------:R-:W-:Y:S02]  /*0f50*/  LEA R49, R24.reuse, R49, 0x3 ;  /* 0x0000003118317211 */ /* 0x040fe400078e18ff */
[C---:B------:R-:W-:Y:S02]  /*0f60*/  LEA R51, R24.reuse, R51, 0x3 ;  /* 0x0000003318337211 */ /* 0x040fe400078e18ff */
[----:B------:R-:W-:-:S02]  /*0f70*/  LEA R53, R24, R53, 0x3 ;  /* 0x0000003518357211 */ /* 0x000fc400078e18ff */
[C---:B------:R-:W-:Y:S02]  /*0f80*/  LEA R55, R24.reuse, R55, 0x3 ;  /* 0x0000003718377211 */ /* 0x040fe400078e18ff */
[----:B------:R-:W-:Y:S02]  /*0f90*/  LEA R57, R24, R57, 0x3 ;  /* 0x0000003918397211 */ /* 0x000fe400078e18ff */
[C---:B------:R-:W-:Y:S02]  /*0fa0*/  LEA R46, R25.reuse, R46, 0x3 ;  /* 0x0000002e192e7211 */ /* 0x040fe400078e18ff */
[C---:B------:R-:W-:Y:S02]  /*0fb0*/  LEA R45, R25.reuse, R45, 0x3 ;  /* 0x0000002d192d7211 */ /* 0x040fe400078e18ff */
[C---:B------:R-:W-:Y:S02]  /*0fc0*/  LEA R38, R25.reuse, R38, 0x3 ;  /* 0x0000002619267211 */ /* 0x040fe400078e18ff */
[----:B------:R-:W-:-:S02]  /*0fd0*/  LEA R40, R25, R40, 0x3 ;  /* 0x0000002819287211 */ /* 0x000fc400078e18ff */
[C---:B------:R-:W-:Y:S02]  /*0fe0*/  LEA R41, R25.reuse, R41, 0x3 ;  /* 0x0000002919297211 */ /* 0x040fe400078e18ff */
[C---:B------:R-:W-:Y:S02]  /*0ff0*/  LEA R42, R25.reuse, R42, 0x3 ;  /* 0x0000002a192a7211 */ /* 0x040fe400078e18ff */
[C---:B------:R-:W-:Y:S02]  /*1000*/  LEA R43, R25.reuse, R43, 0x3 ;  /* 0x0000002b192b7211 */ /* 0x040fe400078e18ff */
[----:B------:R-:W-:Y:S01]  /*1010*/  LEA R44, R25, R44, 0x3 ;  /* 0x0000002c192c7211 */ /* 0x000fe200078e18ff */
[----:B--2---:R-:W-:-:S04]  /*1020*/  FFMA R61, R52, R59, R61 ;  /* 0x0000003b343d7223 */ /* 0x004fc8000000003d */
[----:B-----5:R-:W-:-:S04]  /*1030*/  FFMA R50, R50, R56, R61 ;  /* 0x0000003832327223 */ /* 0x020fc8000000003d */
[----:B----4-:R-:W-:Y:S01]  /*1040*/  FFMA R48, R29, R30, R50 ;  /* 0x0000001e1d307223 */ /* 0x010fe20000000032 */
[----:B------:R-:W-:Y:S06]  /*1050*/  BRA.U UP0, `(.L_x_4) ;  /* 0xfffffffd000c7547 */ /* 0x000fec000b83ffff */
[----:B------:R-:W-:-:S12]  /*1060*/  ULOP3.LUT UR6, UR8, 0xfffffff8, URZ, 0xc0, !UPT ;  /* 0xfffffff808067892 */ /* 0x000fd8000f8ec0ff */
.L_x_3:
[----:B------:R-:W-:-:S04]  /*1070*/  ULOP3.LUT UR7, UR8, 0x7, URZ, 0xc0, !UPT ;  /* 0x0000000708077892 */ /* 0x000fc8000f8ec0ff */
[----:B------:R-:W-:-:S09]  /*1080*/  UISETP.NE.AND UP0, UPT, UR7, URZ, UPT ;  /* 0x000000ff0700728c */ /* 0x000fd2000bf05270 */
[----:B------:R-:W-:Y:S05]  /*1090*/  BRA.U !UP0, `(.L_x_2) ;  /* 0x00000005086c7547 */ /* 0x000fea000b800000 */
[----:B------:R-:W-:Y:S02]  /*10a0*/  UIADD3 UR7, UPT, UPT, UR7, -0x1, URZ ;  /* 0xffffffff07077890 */ /* 0x000fe4000fffe0ff */
[----:B------:R-:W-:Y:S02]  /*10b0*/  ULOP3.LUT UP1, UR9, UR8, 0x3, URZ, 0xc0, !UPT ;  /* 0x0000000308097892 */ /* 0x000fe4000f82c0ff */
[----:B------:R-:W-:-:S09]  /*10c0*/  UISETP.GE.U32.AND UP0, UPT, UR7, 0x3, UPT ;  /* 0x000000030700788c */ /* 0x000fd2000bf06070 */
[----:B------:R-:W-:Y:S05]  /*10d0*/  BRA.U !UP0, `(.L_x_5) ;  /* 0x00000001089c7547 */ /* 0x000fea000b800000 */
[----:B------:R-:W0:Y:S01]  /*10e0*/  LDC.64 R28, c[0x0][0x390] ;  /* 0x0000e400ff1c7b82 */ /* 0x000e220000000a00 */
[----:B------:R-:W1:Y:S01]  /*10f0*/  LDCU UR7, c[0x0][0x38c] ;  /* 0x00007180ff0777ac */ /* 0x000e620008000800 */
[----:B------:R-:W-:Y:S02]  /*1100*/  IADD3 R38, PT, PT, R27, UR6, RZ ;  /* 0x000000061b267c10 */ /* 0x000fe4000fffe0ff */
[----:B------:R-:W-:-:S04]  /*1110*/  IADD3 R39, PT, PT, R35, UR5, RZ ;  /* 0x0000000523277c10 */ /* 0x000fc8000fffe0ff */
[----:B------:R-:W2:Y:S08]  /*1120*/  LDC R40, c[0x0][0x398] ;  /* 0x0000e600ff287b82 */ /* 0x000eb00000000800 */
[----:B------:R-:W3:Y:S01]  /*1130*/  LDC.64 R30, c[0x0][0x3b8] ;  /* 0x0000ee00ff1e7b82 */ /* 0x000ee20000000a00 */
[----:B-1----:R-:W-:Y:S01]  /*1140*/  IMAD R37, R38, UR7, R9 ;  /* 0x0000000726257c24 */ /* 0x002fe2000f8e0209 */
[----:B------:R-:W-:-:S06]  /*1150*/  IADD3 R38, PT, PT, R26, UR6, RZ ;  /* 0x000000061a267c10 */ /* 0x000fcc000fffe0ff */
[----:B------:R-:W1:Y:S01]  /*1160*/  LDC.64 R32, c[0x0][0x3b0] ;  /* 0x0000ec00ff207b82 */ /* 0x000e620000000a00 */
[----:B0-----:R-:W-:Y:S02]  /*1170*/  IMAD R29, R38, R29, UR4 ;  /* 0x00000004261d7e24 */ /* 0x001fe4000f8e021d */
[----:B------:R-:W-:Y:S02]  /*1180*/  IMAD R37, R37, R28, R39 ;  /* 0x0000001c25257224 */ /* 0x000fe400078e0227 */
[----:B--2---:R-:W-:-:S03]  /*1190*/  IMAD R29, R29, R40, UR5 ;  /* 0x000000051d1d7e24 */ /* 0x004fc6000f8e0228 */
[----:B------:R-:W-:Y:S01]  /*11a0*/  IADD3 R39, PT, PT, R37, R24, RZ ;  /* 0x0000001825277210 */ /* 0x000fe20007ffe0ff */
[C---:B---3--:R-:W-:Y:S01]  /*11b0*/  IMAD.WIDE.U32 R44, R29.reuse, 0x4, R30 ;  /* 0x000000041d2c7825 */ /* 0x048fe200078e001e */
[----:B------:R-:W-:-:S04]  /*11c0*/  IADD3 R29, PT, PT, R29, R25, RZ ;  /* 0x000000191d1d7210 */ /* 0x000fc80007ffe0ff */
[-C--:B------:R-:W-:Y:S01]  /*11d0*/  IADD3 R28, PT, PT, R29, R25.reuse, RZ ;  /* 0x000000191d1c7210 */ /* 0x080fe20007ffe0ff */
[--C-:B-1----:R-:W-:Y:S01]  /*11e0*/  IMAD.WIDE.U32 R46, R37, 0x4, R32.reuse ;  /* 0x00000004252e7825 */ /* 0x102fe200078e0020 */
[CC--:B------:R-:W-:Y:S01]  /*11f0*/  IADD3 R37, PT, PT, R39.reuse, R24.reuse, RZ ;  /* 0x0000001827257210 */ /* 0x0c0fe20007ffe0ff */
[----:B------:R-:W2:Y:S02]  /*1200*/  LDG.E R44, desc[UR10][R44.64] ;  /* 0x0000000a2c2c7981 */ /* 0x000ea4000c1e1900 */
[----:B------:R-:W-:Y:S01]  /*1210*/  IMAD.WIDE.U32 R42, R39, 0x4, R32 ;  /* 0x00000004272a7825 */ /* 0x000fe200078e0020 */
[C---:B------:R-:W-:Y:S01]  /*1220*/  IADD3 R49, PT, PT, R28.reuse, R25, RZ ;  /* 0x000000191c317210 */ /* 0x040fe20007ffe0ff */
[----:B------:R-:W2:Y:S02]  /*1230*/  LDG.E R47, desc[UR10][R46.64] ;  /* 0x0000000a2e2f7981 */ /* 0x000ea4000c1e1900 */
[----:B------:R-:W-:Y:S02]  /*1240*/  IMAD.WIDE.U32 R40, R29, 0x4, R30 ;  /* 0x000000041d287825 */ /* 0x000fe400078e001e */
[----:B------:R-:W3:Y:S02]  /*1250*/  LDG.E R43, desc[UR10][R42.64] ;  /* 0x0000000a2a2b7981 */ /* 0x000ee4000c1e1900 */
[C---:B------:R-:W-:Y:S01]  /*1260*/  IMAD.WIDE.U32 R38, R37.reuse, 0x4, R32 ;  /* 0x0000000425267825 */ /* 0x040fe200078e0020 */
[----:B------:R-:W-:Y:S01]  /*1270*/  IADD3 R37, PT, PT, R37, R24, RZ ;  /* 0x0000001825257210 */ /* 0x000fe20007ffe0ff */
[----:B------:R-:W3:Y:S02]  /*1280*/  LDG.E R40, desc[UR10][R40.64] ;  /* 0x0000000a28287981 */ /* 0x000ee4000c1e1900 */
[----:B------:R-:W-:-:S02]  /*1290*/  IMAD.WIDE.U32 R28, R28, 0x4, R30 ;  /* 0x000000041c1c7825 */ /* 0x000fc400078e001e */
[----:B------:R-:W4:Y:S02]  /*12a0*/  LDG.E R38, desc[UR10][R38.64] ;  /* 0x0000000a26267981 */ /* 0x000f24000c1e1900 */
[----:B------:R-:W-:Y:S02]  /*12b0*/  IMAD.WIDE.U32 R32, R37, 0x4, R32 ;  /* 0x0000000425207825 */ /* 0x000fe400078e0020 */
[----:B------:R-:W4:Y:S02]  /*12c0*/  LDG.E R28, desc[UR10][R28.64] ;  /* 0x0000000a1c1c7981 */ /* 0x000f24000c1e1900 */
[----:B------:R-:W-:Y:S02]  /*12d0*/  IMAD.WIDE.U32 R30, R49, 0x4, R30 ;  /* 0x00000004311e7825 */ /* 0x000fe400078e001e */
[----:B------:R-:W5:Y:S04]  /*12e0*/  LDG.E R32, desc[UR10][R32.64] ;  /* 0x0000000a20207981 */ /* 0x000f68000c1e1900 */
[----:B------:R-:W5:Y:S01]  /*12f0*/  LDG.E R30, desc[UR10][R30.64] ;  /* 0x0000000a1e1e7981 */ /* 0x000f62000c1e1900 */
[----:B------:R-:W-:Y:S01]  /*1300*/  UIADD3 UR6, UPT, UPT, UR6, 0x4, URZ ;  /* 0x0000000406067890 */ /* 0x000fe2000fffe0ff */
[----:B--2---:R-:W-:-:S04]  /*1310*/  FFMA R44, R47, R44, R48 ;  /* 0x0000002c2f2c7223 */ /* 0x004fc80000000030 */
[----:B---3--:R-:W-:-:S04]  /*1320*/  FFMA R43, R43, R40, R44 ;  /* 0x000000282b2b7223 */ /* 0x008fc8000000002c */
[----:B----4-:R-:W-:-:S04]  /*1330*/  FFMA R43, R38, R28, R43 ;  /* 0x0000001c262b7223 */ /* 0x010fc8000000002b */
[----:B-----5:R-:W-:-:S07]  /*1340*/  FFMA R48, R32, R30, R43 ;  /* 0x0000001e20307223 */ /* 0x020fce000000002b */
.L_x_5:
[----:B------:R-:W-:Y:S05]  /*1350*/  BRA.U !UP1, `(.L_x_2) ;  /* 0x0000000109bc7547 */ /* 0x000fea000b800000 */
[----:B------:R-:W-:Y:S02]  /*1360*/  UISETP.NE.AND UP0, UPT, UR9, 0x1, UPT ;  /* 0x000000010900788c */ /* 0x000fe4000bf05270 */
[----:B------:R-:W-:-:S04]  /*1370*/  ULOP3.LUT UR7, UR8, 0x1, URZ, 0xc0, !UPT ;  /* 0x0000000108077892 */ /* 0x000fc8000f8ec0ff */
[----:B------:R-:W-:-:S03]  /*1380*/  UISETP.NE.U32.AND UP1, UPT, UR7, 0x1, UPT ;  /* 0x000000010700788c */ /* 0x000fc6000bf25070 */
[----:B------:R-:W-:Y:S08]  /*1390*/  BRA.U !UP0, `(.L_x_6) ;  /* 0x0000000108647547 */ /* 0x000ff0000b800000 */
[----:B------:R-:W0:Y:S01]  /*13a0*/  LDC.64 R28, c[0x0][0x390] ;  /* 0x0000e400ff1c7b82 */ /* 0x000e220000000a00 */
[----:B------:R-:W1:Y:S01]  /*13b0*/  LDCU UR7, c[0x0][0x38c] ;  /* 0x00007180ff0777ac */ /* 0x000e620008000800 */
[----:B------:R-:W-:Y:S02]  /*13c0*/  IADD3 R38, PT, PT, R27, UR6, RZ ;  /* 0x000000061b267c10 */ /* 0x000fe4000fffe0ff */
[----:B------:R-:W-:Y:S02]  /*13d0*/  IADD3 R40, PT, PT, R26, UR6, RZ ;  /* 0x000000061a287c10 */ /* 0x000fe4000fffe0ff */
[----:B------:R-:W-:Y:S02]  /*13e0*/  IADD3 R39, PT, PT, R35, UR5, RZ ;  /* 0x0000000523277c10 */ /* 0x000fe4000fffe0ff */
[----:B------:R-:W2:Y:S08]  /*13f0*/  LDC R42, c[0x0][0x398] ;  /* 0x0000e600ff2a7b82 */ /* 0x000eb00000000800 */
[----:B------:R-:W3:Y:S01]  /*1400*/  LDC.64 R32, c[0x0][0x3b0] ;  /* 0x0000ec00ff207b82 */ /* 0x000ee20000000a00 */
[----:B-1----:R-:W-:-:S07]  /*1410*/  IMAD R37, R38, UR7, R9 ;  /* 0x0000000726257c24 */ /* 0x002fce000f8e0209 */
[----:B------:R-:W1:Y:S01]  /*1420*/  LDC.64 R30, c[0x0][0x3b8] ;  /* 0x0000ee00ff1e7b82 */ /* 0x000e620000000a00 */
[----:B0-----:R-:W-:Y:S02]  /*1430*/  IMAD R29, R40, R29, UR4 ;  /* 0x00000004281d7e24 */ /* 0x001fe4000f8e021d */
[----:B------:R-:W-:Y:S02]  /*1440*/  IMAD R37, R37, R28, R39 ;  /* 0x0000001c25257224 */ /* 0x000fe400078e0227 */
[----:B--2---:R-:W-:-:S05]  /*1450*/  IMAD R29, R29, R42, UR5 ;  /* 0x000000051d1d7e24 */ /* 0x004fca000f8e022a */
[----:B------:R-:W-:Y:S01]  /*1460*/  IADD3 R41, PT, PT, R29, R25, RZ ;  /* 0x000000191d297210 */ /* 0x000fe20007ffe0ff */
[C---:B---3--:R-:W-:Y:S01]  /*1470*/  IMAD.WIDE.U32 R38, R37.reuse, 0x4, R32 ;  /* 0x0000000425267825 */ /* 0x048fe200078e0020 */
[----:B------:R-:W-:-:S03]  /*1480*/  IADD3 R37, PT, PT, R37, R24, RZ ;  /* 0x0000001825257210 */ /* 0x000fc60007ffe0ff */
[----:B-1----:R-:W-:Y:S02]  /*1490*/  IMAD.WIDE.U32 R28, R29, 0x4, R30 ;  /* 0x000000041d1c7825 */ /* 0x002fe400078e001e */
[----:B------:R-:W2:Y:S02]  /*14a0*/  LDG.E R39, desc[UR10][R38.64] ;  /* 0x0000000a26277981 */ /* 0x000ea4000c1e1900 */
[----:B------:R-:W-:Y:S02]  /*14b0*/  IMAD.WIDE.U32 R32, R37, 0x4, R32 ;  /* 0x0000000425207825 */ /* 0x000fe400078e0020 */
[----:B------:R-:W2:Y:S02]  /*14c0*/  LDG.E R28, desc[UR10][R28.64] ;  /* 0x0000000a1c1c7981 */ /* 0x000ea4000c1e1900 */
[----:B------:R-:W-:Y:S02]  /*14d0*/  IMAD.WIDE.U32 R30, R41, 0x4, R30 ;  /* 0x00000004291e7825 */ /* 0x000fe400078e001e */
[----:B------:R-:W3:Y:S04]  /*14e0*/  LDG.E R33, desc[UR10][R32.64] ;  /* 0x0000000a20217981 */ /* 0x000ee8000c1e1900 */
[----:B------:R-:W3:Y:S01]  /*14f0*/  LDG.E R30, desc[UR10][R30.64] ;  /* 0x0000000a1e1e7981 */ /* 0x000ee2000c1e1900 */
[----:B------:R-:W-:Y:S01]  /*1500*/  UIADD3 UR6, UPT, UPT, UR6, 0x2, URZ ;  /* 0x0000000206067890 */ /* 0x000fe2000fffe0ff */
[----:B--2---:R-:W-:-:S04]  /*1510*/  FFMA R48, R39, R28, R48 ;  /* 0x0000001c27307223 */ /* 0x004fc80000000030 */
[----:B---3--:R-:W-:-:S07]  /*1520*/  FFMA R48, R33, R30, R48 ;  /* 0x0000001e21307223 */ /* 0x008fce0000000030 */
.L_x_6:
[----:B------:R-:W-:Y:S05]  /*1530*/  BRA.U UP1, `(.L_x_2) ;  /* 0x0000000101447547 */ /* 0x000fea000b800000 */
        /* <DEDUP_REMOVED lines=11> */
[----:B--2---:R-:W-:Y:S02]  /*15f0*/  IMAD R29, R29, R42, UR5 ;  /* 0x000000051d1d7e24 */ /* 0x004fe4000f8e022a */
[----:B---3--:R-:W-:-:S06]  /*1600*/  IMAD.WIDE.U32 R32, R37, 0x4, R32 ;  /* 0x0000000425207825 */ /* 0x008fcc00078e0020 */
[----:B------:R-:W2:Y:S01]  /*1610*/  LDG.E R33, desc[UR10][R32.64] ;  /* 0x0000000a20217981 */ /* 0x000ea2000c1e1900 */
[----:B-1----:R-:W-:-:S06]  /*1620*/  IMAD.WIDE.U32 R30, R29, 0x4, R30 ;  /* 0x000000041d1e7825 */ /* 0x002fcc00078e001e */
[----:B------:R-:W2:Y:S02]  /*1630*/  LDG.E R30, desc[UR10][R30.64] ;  /* 0x0000000a1e1e7981 */ /* 0x000ea4000c1e1900 */
[----:B--2---:R-:W-:-:S07]  /*1640*/  FFMA R48, R33, R30, R48 ;  /* 0x0000001e21307223 */ /* 0x004fce0000000030 */
.L_x_2:
[----:B------:R-:W0:Y:S01]  /*1650*/  LDC R28, c[0x0][0x398] ;  /* 0x0000e600ff1c7b82 */ /* 0x000e220000000800 */
[----:B------:R-:W-:Y:S01]  /*1660*/  IADD3 R37, PT, PT, R0, UR5, RZ ;  /* 0x0000000500257c10 */ /* 0x000fe2000fffe0ff */
[----:B------:R-:W1:Y:S01]  /*1670*/  LDCU UR7, c[0x0][0x384] ;  /* 0x00007080ff0777ac */ /* 0x000e620008000800 */
[----:B------:R-:W-:Y:S01]  /*1680*/  UMOV UR6, UR8 ;  /* 0x0000000800067c82 */ /* 0x000fe20008000000 */
[----:B0-----:R-:W-:-:S05]  /*1690*/  IMAD R28, R28, UR4, R13 ;  /* 0x000000041c1c7c24 */ /* 0x001fca000f8e020d */
[----:B-1----:R-:W-:-:S07]  /*16a0*/  IADD3 R46, PT, PT, R28, UR5, RZ ;  /* 0x000000051c2e7c10 */ /* 0x002fce000fffe0ff */
.L_x_7:
[----:B------:R-:W0:Y:S01]  /*16b0*/  LDC.64 R30, c[0x0][0x3b0] ;  /* 0x0000ec00ff1e7b82 */ /* 0x000e220000000a00 */
[----:B------:R-:W-:Y:S02]  /*16c0*/  IMAD R39, R24, UR6, R37 ;  /* 0x0000000618277c24 */ /* 0x000fe4000f8e0225 */
[----:B------:R-:W-:-:S05]  /*16d0*/  IMAD R38, R25, UR6, R46 ;  /* 0x0000000619267c24 */ /* 0x000fca000f8e022e */
[----:B------:R-:W1:Y:S01]  /*16e0*/  LDC.64 R28, c[0x0][0x3b8] ;  /* 0x0000ee00ff1c7b82 */ /* 0x000e620000000a00 */
[----:B------:R-:W-:-:S04]  /*16f0*/  IADD3 R40, PT, PT, R38, R25, RZ ;  /* 0x0000001926287210 */ /* 0x000fc80007ffe0ff */
[----:B------:R-:W-:Y:S01]  /*1700*/  IADD3 R47, PT, PT, R40, R25, RZ ;  /* 0x00000019282f7210 */ /* 0x000fe20007ffe0ff */
[C---:B0-----:R-:W-:Y:S01]  /*1710*/  IMAD.WIDE.U32 R50, R39.reuse, 0x4, R30 ;  /* 0x0000000427327825 */ /* 0x041fe200078e001e */
[----:B------:R-:W-:-:S05]  /*1720*/  IADD3 R39, PT, PT, R39, R24, RZ ;  /* 0x0000001827277210 */ /* 0x000fca0007ffe0ff */
[----:B------:R-:W2:Y:S01]  /*1730*/  LDG.E R51, desc[UR10][R50.64] ;  /* 0x0000000a32337981 */ /* 0x000ea2000c1e1900 */
[----:B-1----:R-:W-:Y:S01]  /*1740*/  IMAD.WIDE.U32 R32, R38, 0x4, R28 ;  /* 0x0000000426207825 */ /* 0x002fe200078e001c */
[----:B------:R-:W-:-:S04]  /*1750*/  IADD3 R45, PT, PT, R39, R24, RZ ;  /* 0x00000018272d7210 */ /* 0x000fc80007ffe0ff */
[----:B------:R-:W2:Y:S01]  /*1760*/  LDG.E R53, desc[UR10][R32.64] ;  /* 0x0000000a20357981 */ /* 0x000ea2000c1e1900 */
[----:B------:R-:W-:-:S04]  /*1770*/  IMAD.WIDE.U32 R58, R39, 0x4, R30 ;  /* 0x00000004273a7825 */ /* 0x000fc800078e001e */
[----:B------:R-:W-:Y:S01]  /*1780*/  IMAD.WIDE.U32 R38, R40, 0x4, R28 ;  /* 0x0000000428267825 */ /* 0x000fe200078e001c */
[----:B------:R0:W3:Y:S03]  /*1790*/  LDG.E R49, desc[UR10][R58.64] ;  /* 0x0000000a3a317981 */ /* 0x0000e6000c1e1900 */
[----:B------:R-:W-:Y:S01]  /*17a0*/  IMAD.WIDE.U32 R40, R45, 0x4, R30 ;  /* 0x000000042d287825 */ /* 0x000fe200078e001e */
[----:B------:R1:W3:Y:S03]  /*17b0*/  LDG.E R52, desc[UR10][R38.64] ;  /* 0x0000000a26347981 */ /* 0x0002e6000c1e1900 */
[C---:B------:R-:W-:Y:S01]  /*17c0*/  IMAD.WIDE.U32 R42, R47.reuse, 0x4, R28 ;  /* 0x000000042f2a7825 */ /* 0x040fe200078e001c */
[----:B------:R-:W-:Y:S01]  /*17d0*/  IADD3 R47, PT, PT, R47, R25, RZ ;  /* 0x000000192f2f7210 */ /* 0x000fe20007ffe0ff */
[----:B------:R-:W4:Y:S01]  /*17e0*/  LDG.E R44, desc[UR10][R40.64] ;  /* 0x0000000a282c7981 */ /* 0x000f22000c1e1900 */
[----:B------:R-:W-:-:S03]  /*17f0*/  IADD3 R61, PT, PT, R45, R24, RZ ;  /* 0x000000182d3d7210 */ /* 0x000fc60007ffe0ff */
[----:B------:R5:W4:Y:S01]  /*1800*/  LDG.E R45, desc[UR10][R42.64] ;  /* 0x0000000a2a2d7981 */ /* 0x000b22000c1e1900 */
[C---:B------:R-:W-:Y:S01]  /*1810*/  IMAD.WIDE.U32 R54, R47.reuse, 0x4, R28 ;  /* 0x000000042f367825 */ /* 0x040fe200078e001c */
[-C--:B------:R-:W-:Y:S02]  /*1820*/  IADD3 R47, PT, PT, R47, R25.reuse, RZ ;  /* 0x000000192f2f7210 */ /* 0x080fe40007ffe0ff */
[C---:B0-----:R-:W-:Y:S01]  /*1830*/  IADD3 R59, PT, PT, R61.reuse, R24, RZ ;  /* 0x000000183d3b7210 */ /* 0x041fe20007ffe0ff */
[----:B------:R-:W-:Y:S01]  /*1840*/  IMAD.WIDE.U32 R32, R61, 0x4, R30 ;  /* 0x000000043d207825 */ /* 0x000fe200078e001e */
[----:B------:R-:W4:Y:S03]  /*1850*/  LDG.E R56, desc[UR10][R54.64] ;  /* 0x0000000a36387981 */ /* 0x000f26000c1e1900 */
[C---:B------:R-:W-:Y:S01]  /*1860*/  IMAD.WIDE.U32 R60, R47.reuse, 0x4, R28 ;  /* 0x000000042f3c7825 */ /* 0x040fe200078e001c */
[----:B------:R0:W4:Y:S01]  /*1870*/  LDG.E R57, desc[UR10][R32.64] ;  /* 0x0000000a20397981 */ /* 0x000122000c1e1900 */
[----:B------:R-:W-:-:S02]  /*1880*/  IADD3 R50, PT, PT, R47, R25, RZ ;  /* 0x000000192f327210 */ /* 0x000fc40007ffe0ff */
[C-C-:B-1----:R-:W-:Y:S01]  /*1890*/  IMAD.WIDE.U32 R38, R59.reuse, 0x4, R30.reuse ;  /* 0x000000043b267825 */ /* 0x142fe200078e001e */
[----:B------:R-:W-:Y:S01]  /*18a0*/  IADD3 R59, PT, PT, R59, R24, RZ ;  /* 0x000000183b3b7210 */ /* 0x000fe20007ffe0ff */
[----:B------:R-:W4:Y:S04]  /*18b0*/  LDG.E R60, desc[UR10][R60.64] ;  /* 0x0000000a3c3c7981 */ /* 0x000f28000c1e1900 */
[----:B------:R1:W4:Y:S01]  /*18c0*/  LDG.E R41, desc[UR10][R38.64] ;  /* 0x0000000a26297981 */ /* 0x000322000c1e1900 */
[----:B-----5:R-:W-:-:S04]  /*18d0*/  IMAD.WIDE.U32 R42, R59, 0x4, R30 ;  /* 0x000000043b2a7825 */ /* 0x020fc800078e001e */
[----:B0-----:R-:W-:Y:S01]  /*18e0*/  IMAD.WIDE.U32 R32, R50, 0x4, R28 ;  /* 0x0000000432207825 */ /* 0x001fe200078e001c */
[----:B------:R0:W5:Y:S04]  /*18f0*/  LDG.E R47, desc[UR10][R42.64] ;  /* 0x0000000a2a2f7981 */ /* 0x000168000c1e1900 */
[----:B------:R-:W5:Y:S01]  /*1900*/  LDG.E R40, desc[UR10][R32.64] ;  /* 0x0000000a20287981 */ /* 0x000f62000c1e1900 */
[----:B------:R-:W-:-:S04]  /*1910*/  IADD3 R59, PT, PT, R59, R24, RZ ;  /* 0x000000183b3b7210 */ /* 0x000fc80007ffe0ff */
[----:B------:R-:W-:-:S04]  /*1920*/  IADD3 R55, PT, PT, R59, R24, RZ ;  /* 0x000000183b377210 */ /* 0x000fc80007ffe0ff */
[C---:B------:R-:W-:Y:S01]  /*1930*/  IADD3 R54, PT, PT, R55.reuse, R24, RZ ;  /* 0x0000001837367210 */ /* 0x040fe20007ffe0ff */
[----:B-1----:R-:W-:-:S05]  /*1940*/  IMAD.WIDE.U32 R38, R55, 0x4, R30 ;  /* 0x0000000437267825 */ /* 0x002fca00078e001e */
[----:B------:R1:W5:Y:S01]  /*1950*/  LDG.E R55, desc[UR10][R38.64] ;  /* 0x0000000a26377981 */ /* 0x000362000c1e1900 */
[----:B------:R-:W-:-:S06]  /*1960*/  IMAD.WIDE.U32 R58, R59, 0x4, R30 ;  /* 0x000000043b3a7825 */ /* 0x000fcc00078e001e */
[----:B------:R4:W5:Y:S01]  /*1970*/  LDG.E R58, desc[UR10][R58.64] ;  /* 0x0000000a3a3a7981 */ /* 0x000962000c1e1900 */
[----:B--2---:R-:W-:Y:S01]  /*1980*/  FFMA R48, R51, R53, R48 ;  /* 0x0000003533307223 */ /* 0x004fe20000000030 */
[----:B------:R-:W-:-:S04]  /*1990*/  IADD3 R51, PT, PT, R54, R24, RZ ;  /* 0x0000001836337210 */ /* 0x000fc80007ffe0ff */
[----:B------:R-:W-:-:S04]  /*19a0*/  IADD3 R53, PT, PT, R51, R24, RZ ;  /* 0x0000001833357210 */ /* 0x000fc80007ffe0ff */
[----:B0-----:R-:W-:Y:S01]  /*19b0*/  IADD3 R43, PT, PT, R53, R24, RZ ;  /* 0x00000018352b7210 */ /* 0x001fe20007ffe0ff */
[----:B---3--:R-:W-:-:S03]  /*19c0*/  FFMA R49, R49, R52, R48 ;  /* 0x0000003431317223 */ /* 0x008fc60000000030 */
[C---:B-1----:R-:W-:Y:S01]  /*19d0*/  IADD3 R38, PT, PT, R43.reuse, R24, RZ ;  /* 0x000000182b267210 */ /* 0x042fe20007ffe0ff */
[----:B------:R-:W-:-:S04]  /*19e0*/  IMAD.WIDE.U32 R42, R43, 0x4, R30 ;  /* 0x000000042b2a7825 */ /* 0x000fc800078e001e */
[----:B----4-:R-:W-:Y:S01]  /*19f0*/  FFMA R61, R44, R45, R49 ;  /* 0x0000002d2c3d7223 */ /* 0x010fe20000000031 */
[----:B------:R-:W-:Y:S01]  /*1a00*/  IMAD.WIDE.U32 R44, R53, 0x4, R30 ;  /* 0x00000004352c7825 */ /* 0x000fe200078e001e */
[----:B------:R-:W-:-:S03]  /*1a10*/  IADD3 R39, PT, PT, R38, R24, RZ ;  /* 0x0000001826277210 */ /* 0x000fc60007ffe0ff */
[----:B------:R-:W-:Y:S01]  /*1a20*/  IMAD.WIDE.U32 R32, R51, 0x4, R30 ;  /* 0x0000000433207825 */ /* 0x000fe200078e001e */
[----:B------:R0:W2:Y:S01]  /*1a30*/  LDG.E R52, desc[UR10][R44.64] ;  /* 0x0000000a2c347981 */ /* 0x0000a2000c1e1900 */
[----:B------:R-:W-:-:S03]  /*1a40*/  IADD3 R59, PT, PT, R39, R24, RZ ;  /* 0x00000018273b7210 */ /* 0x000fc60007ffe0ff */
[----:B------:R1:W3:Y:S01]  /*1a50*/  LDG.E R51, desc[UR10][R42.64] ;  /* 0x0000000a2a337981 */ /* 0x0002e2000c1e1900 */
[----:B------:R-:W-:-:S03]  /*1a60*/  FFMA R61, R57, R56, R61 ;  /* 0x00000038393d7223 */ /* 0x000fc6000000003d */
[----:B------:R4:W2:Y:S01]  /*1a70*/  LDG.E R53, desc[UR10][R32.64] ;  /* 0x0000000a20357981 */ /* 0x0008a2000c1e1900 */
[----:B0-----:R-:W-:Y:S01]  /*1a80*/  IADD3 R44, PT, PT, R50, R25, RZ ;  /* 0x00000019322c7210 */ /* 0x001fe20007ffe0ff */
[----:B------:R-:W-:-:S03]  /*1a90*/  IMAD.WIDE.U32 R56, R38, 0x4, R30 ;  /* 0x0000000426387825 */ /* 0x000fc600078e001e */
[-C--:B-1----:R-:W-:Y:S01]  /*1aa0*/  IADD3 R42, PT, PT, R44, R25.reuse, RZ ;  /* 0x000000192c2a7210 */ /* 0x082fe20007ffe0ff */
[----:B------:R-:W-:Y:S01]  /*1ab0*/  FFMA R60, R41, R60, R61 ;  /* 0x0000003c293c7223 */ /* 0x000fe2000000003d */
[C---:B----4-:R-:W-:Y:S01]  /*1ac0*/  IMAD.WIDE.U32 R32, R59.reuse, 0x4, R30 ;  /* 0x000000043b207825 */ /* 0x050fe200078e001e */
[----:B------:R-:W-:Y:S01]  /*1ad0*/  IADD3 R59, PT, PT, R59, R24, RZ ;  /* 0x000000183b3b7210 */ /* 0x000fe20007ffe0ff */
[----:B------:R-:W4:Y:S01]  /*1ae0*/  LDG.E R50, desc[UR10][R56.64] ;  /* 0x0000000a38327981 */ /* 0x000f22000c1e1900 */
[----:B------:R-:W-:Y:S01]  /*1af0*/  IADD3 R41, PT, PT, R42, R25, RZ ;  /* 0x000000192a297210 */ /* 0x000fe20007ffe0ff */
[----:B------:R-:W-:-:S04]  /*1b00*/  IMAD.WIDE.U32 R44, R44, 0x4, R28 ;  /* 0x000000042c2c7825 */ /* 0x000fc800078e001c */
[----:B------:R-:W-:-:S04]  /*1b10*/  IMAD.WIDE.U32 R48, R54, 0x4, R30 ;  /* 0x0000000436307825 */ /* 0x000fc800078e001e */
[--C-:B------:R-:W-:Y:S01]  /*1b20*/  IMAD.WIDE.U32 R38, R39, 0x4, R30.reuse ;  /* 0x0000000427267825 */ /* 0x100fe200078e001e */
[----:B------:R-:W3:Y:S03]  /*1b30*/  LDG.E R57, desc[UR10][R44.64] ;  /* 0x0000000a2c397981 */ /* 0x000ee6000c1e1900 */
[----:B------:R-:W-:Y:S01]  /*1b40*/  IMAD.WIDE.U32 R30, R59, 0x4, R30 ;  /* 0x000000043b1e7825 */ /* 0x000fe200078e001e */
[----:B------:R-:W-:-:S03]  /*1b50*/  IADD3 R59, PT, PT, R41, R25, RZ ;  /* 0x00000019293b7210 */ /* 0x000fc60007ffe0ff */
[----:B-----5:R-:W-:Y:S01]  /*1b60*/  FFMA R47, R47, R40, R60 ;  /* 0x000000282f2f7223 */ /* 0x020fe2000000003c */
[----:B------:R-:W5:Y:S01]  /*1b70*/  LDG.E R54, desc[UR10][R48.64] ;  /* 0x0000000a30367981 */ /* 0x000f62000c1e1900 */
[--C-:B------:R-:W-:Y:S01]  /*1b80*/  IMAD.WIDE.U32 R42, R42, 0x4, R28.reuse ;  /* 0x000000042a2a7825 */ /* 0x100fe200078e001c */
[----:B------:R-:W-:Y:S02]  /*1b90*/  IADD3 R61, PT, PT, R59, R25, RZ ;  /* 0x000000193b3d7210 */ /* 0x000fe40007ffe0ff */
[----:B------:R-:W4:Y:S01]  /*1ba0*/  LDG.E R30, desc[UR10][R30.64] ;  /* 0x0000000a1e1e7981 */ /* 0x000f22000c1e1900 */
[----:B------:R-:W-:-:S03]  /*1bb0*/  IMAD.WIDE.U32 R40, R41, 0x4, R28 ;  /* 0x0000000429287825 */ /* 0x000fc600078e001c */
[----:B------:R-:W2:Y:S01]  /*1bc0*/  LDG.E R56, desc[UR10][R42.64] ;  /* 0x0000000a2a387981 */ /* 0x000ea2000c1e1900 */
[----:B------:R-:W-:-:S03]  /*1bd0*/  IADD3 R60, PT, PT, R61, R25, RZ ;  /* 0x000000193d3c7210 */ /* 0x000fc60007ffe0ff */
[----:B------:R0:W4:Y:S04]  /*1be0*/  LDG.E R49, desc[UR10][R38.64] ;  /* 0x0000000a26317981 */ /* 0x000128000c1e1900 */
[----:B------:R1:W4:Y:S04]  /*1bf0*/  LDG.E R48, desc[UR10][R32.64] ;  /* 0x0000000a20307981 */ /* 0x000328000c1e1900 */
[----:B------:R-:W5:Y:S01]  /*1c00*/  LDG.E R41, desc[UR10][R40.64] ;  /* 0x0000000a28297981 */ /* 0x000f62000c1e1900 */
[----:B0-----:R-:W-:-:S04]  /*1c10*/  IMAD.WIDE.U32 R38, R59, 0x4, R28 ;  /* 0x000000043b267825 */ /* 0x001fc800078e001c */
[--C-:B-1----:R-:W-:Y:S01]  /*1c20*/  IMAD.WIDE.U32 R32, R61, 0x4, R28.reuse ;  /* 0x000000043d207825 */ /* 0x102fe200078e001c */
[CC--:B------:R-:W-:Y:S01]  /*1c30*/  IADD3 R61, PT, PT, R60.reuse, R25.reuse, RZ ;  /* 0x000000193c3d7210 */ /* 0x0c0fe20007ffe0ff */
[----:B------:R-:W4:Y:S02]  /*1c40*/  LDG.E R59, desc[UR10][R38.64] ;  /* 0x0000000a263b7981 */ /* 0x000f24000c1e1900 */
[--C-:B------:R-:W-:Y:S02]  /*1c50*/  IMAD.WIDE.U32 R44, R60, 0x4, R28.reuse ;  /* 0x000000043c2c7825 */ /* 0x100fe400078e001c */
[----:B------:R0:W4:Y:S02]  /*1c60*/  LDG.E R33, desc[UR10][R32.64] ;  /* 0x0000000a20217981 */ /* 0x000124000c1e1900 */
[C---:B------:R-:W-:Y:S02]  /*1c70*/  IMAD.WIDE.U32 R42, R61.reuse, 0x4, R28 ;  /* 0x000000043d2a7825 */ /* 0x040fe400078e001c */
[----:B------:R-:W4:Y:S04]  /*1c80*/  LDG.E R44, desc[UR10][R44.64] ;  /* 0x0000000a2c2c7981 */ /* 0x000f28000c1e1900 */
[----:B------:R-:W4:Y:S01]  /*1c90*/  LDG.E R43, desc[UR10][R42.64] ;  /* 0x0000000a2a2b7981 */ /* 0x000f22000c1e1900 */
[----:B0-----:R-:W-:-:S05]  /*1ca0*/  IADD3 R32, PT, PT, R61, R25, RZ ;  /* 0x000000193d207210 */ /* 0x001fca0007ffe0ff */
[C---:B------:R-:W-:Y:S01]  /*1cb0*/  IMAD.WIDE.U32 R60, R32.reuse, 0x4, R28 ;  /* 0x00000004203c7825 */ /* 0x040fe200078e001c */
[----:B------:R-:W-:-:S04]  /*1cc0*/  IADD3 R32, PT, PT, R32, R25, RZ ;  /* 0x0000001920207210 */ /* 0x000fc80007ffe0ff */
[C---:B------:R-:W-:Y:S01]  /*1cd0*/  IADD3 R40, PT, PT, R32.reuse, R25, RZ ;  /* 0x0000001920287210 */ /* 0x040fe20007ffe0ff */
[--C-:B------:R-:W-:Y:S01]  /*1ce0*/  IMAD.WIDE.U32 R38, R32, 0x4, R28.reuse ;  /* 0x0000000420267825 */ /* 0x100fe200078e001c */
[----:B------:R-:W4:Y:S03]  /*1cf0*/  LDG.E R60, desc[UR10][R60.64] ;  /* 0x0000000a3c3c7981 */ /* 0x000f26000c1e1900 */
[----:B------:R-:W-:Y:S02]  /*1d00*/  IMAD.WIDE.U32 R28, R40, 0x4, R28 ;  /* 0x00000004281c7825 */ /* 0x000fe400078e001c */
[----:B------:R-:W4:Y:S04]  /*1d10*/  LDG.E R39, desc[UR10][R38.64] ;  /* 0x0000000a26277981 */ /* 0x000f28000c1e1900 */
[----:B------:R-:W4:Y:S01]  /*1d20*/  LDG.E R29, desc[UR10][R28.64] ;  /* 0x0000000a1c1d7981 */ /* 0x000f22000c1e1900 */
[----:B------:R-:W-:-:S04]  /*1d30*/  UIADD3 UR6, UPT, UPT, UR6, 0x10, URZ ;  /* 0x0000001006067890 */ /* 0x000fc8000fffe0ff */
[----:B------:R-:W-:Y:S01]  /*1d40*/  UISETP.GE.U32.AND UP0, UPT, UR6, UR7, UPT ;  /* 0x000000070600728c */ /* 0x000fe2000bf06070 */
[----:B---3--:R-:W-:-:S04]  /*1d50*/  FFMA R58, R58, R57, R47 ;  /* 0x000000393a3a7223 */ /* 0x008fc8000000002f */
[----:B--2---:R-:W-:-:S04]  /*1d60*/  FFMA R55, R55, R56, R58 ;  /* 0x0000003837377223 */ /* 0x004fc8000000003a */
[----:B-----5:R-:W-:-:S04]  /*1d70*/  FFMA R54, R54, R41, R55 ;  /* 0x0000002936367223 */ /* 0x020fc80000000037 */
[----:B----4-:R-:W-:-:S04]  /*1d80*/  FFMA R53, R53, R59, R54 ;  /* 0x0000003b35357223 */ /* 0x010fc80000000036 */
[----:B------:R-:W-:-:S04]  /*1d90*/  FFMA R52, R52, R33, R53 ;  /* 0x0000002134347223 */ /* 0x000fc80000000035 */
[----:B------:R-:W-:-:S04]  /*1da0*/  FFMA R51, R51, R44, R52 ;  /* 0x0000002c33337223 */ /* 0x000fc80000000034 */
[----:B------:R-:W-:-:S04]  /*1db0*/  FFMA R50, R50, R43, R51 ;  /* 0x0000002b32327223 */ /* 0x000fc80000000033 */
[----:B------:R-:W-:-:S04]  /*1dc0*/  FFMA R49, R49, R60, R50 ;  /* 0x0000003c31317223 */ /* 0x000fc80000000032 */
[----:B------:R-:W-:-:S04]  /*1dd0*/  FFMA R39, R48, R39, R49 ;  /* 0x0000002730277223 */ /* 0x000fc80000000031 */
[----:B------:R-:W-:Y:S01]  /*1de0*/  FFMA R48, R30, R29, R39 ;  /* 0x0000001d1e307223 */ /* 0x000fe20000000027 */
[----:B------:R-:W-:Y:S06]  /*1df0*/  BRA.U !UP0, `(.L_x_7) ;  /* 0xfffffff9082c7547 */ /* 0x000fec000b83ffff */
[----:B------:R-:W0:Y:S01]  /*1e00*/  LDCU UR6, c[0x0][0x398] ;  /* 0x00007300ff0677ac */ /* 0x000e220008000800 */
[----:B------:R-:W-:-:S04]  /*1e10*/  UIADD3 UR5, UPT, UPT, UR5, 0x1, URZ ;  /* 0x0000000105057890 */ /* 0x000fc8000fffe0ff */
[----:B0-----:R-:W-:-:S09]  /*1e20*/  UISETP.NE.AND UP0, UPT, UR5, UR6, UPT ;  /* 0x000000060500728c */ /* 0x001fd2000bf05270 */
[----:B------:R-:W-:Y:S05]  /*1e30*/  BRA.U UP0, `(.L_x_8) ;  /* 0xffffffe900f87547 */ /* 0x000fea000b83ffff */
[----:B------:R-:W0:Y:S01]  /*1e40*/  LDCU UR5, c[0x0][0x394] ;  /* 0x00007280ff0577ac */ /* 0x000e220008000800 */
[----:B------:R-:W-:-:S04]  /*1e50*/  UIADD3 UR4, UPT, UPT, UR4, 0x1, URZ ;  /* 0x0000000104047890 */ /* 0x000fc8000fffe0ff */
[----:B0-----:R-:W-:-:S09]  /*1e60*/  UISETP.NE.AND UP0, UPT, UR4, UR5, UPT ;  /* 0x000000050400728c */ /* 0x001fd2000bf05270 */
[----:B------:R-:W-:Y:S05]  /*1e70*/  BRA.U !UP0, `(.L_x_0) ;  /* 0x0000000908d47547 */ /* 0x000fea000b800000 */
[----:B------:R-:W-:Y:S05]  /*1e80*/  BRA `(.L_x_9) ;  /* 0xffffffe800907947 */ /* 0x000fea000383ffff */
.L_x_1:
[----:B------:R-:W-:-:S09]  /*1e90*/  UISETP.NE.AND UP0, UPT, UR8, URZ, UPT ;  /* 0x000000ff0800728c */ /* 0x000fd2000bf05270 */
[----:B------:R-:W-:Y:S05]  /*1ea0*/  BRA.U !UP0, `(.L_x_0) ;  /* 0x0000000908c87547 */ /* 0x000fea000b800000 */
[----:B------:R-:W-:Y:S01]  /*1eb0*/  ULOP3.LUT UR12, UR8, 0x7, URZ, 0xc0, !UPT ;  /* 0x00000007080c7892 */ /* 0x000fe2000f8ec0ff */
[----:B------:R-:W-:Y:S01]  /*1ec0*/  HFMA2 R48, -RZ, RZ, 0, 0 ;  /* 0x00000000ff307431 */ /* 0x000fe200000001ff */
[----:B------:R-:W-:Y:S02]  /*1ed0*/  ULOP3.LUT UR9, UR8, 0x3, URZ, 0xc0, !UPT ;  /* 0x0000000308097892 */ /* 0x000fe4000f8ec0ff */
[----:B------:R-:W-:Y:S02]  /*1ee0*/  UIADD3 UR4, UPT, UPT, UR12, -0x1, URZ ;  /* 0xffffffff0c047890 */ /* 0x000fe4000fffe0ff */
[----:B------:R-:W-:Y:S02]  /*1ef0*/  ULOP3.LUT UR7, UR8, 0xfffffff8, URZ, 0xc0, !UPT ;  /* 0xfffffff808077892 */ /* 0x000fe4000f8ec0ff */
[----:B------:R-:W-:-:S03]  /*1f00*/  UISETP.GE.U32.AND UP0, UPT, UR4, 0x3, UPT ;  /* 0x000000030400788c */ /* 0x000fc6000bf06070 */
[----:B------:R-:W-:-:S08]  /*1f10*/  UMOV UR4, URZ ;  /* 0x000000ff00047c82 */ /* 0x000fd00008000000 */
.L_x_16:
[----:B------:R-:W-:Y:S01]  /*1f20*/  IADD3 R0, PT, PT, R34, UR4, RZ ;  /* 0x0000000422007c10 */ /* 0x000fe2000fffe0ff */
[----:B------:R-:W-:-:S06]  /*1f30*/  UMOV UR5, URZ ;  /* 0x000000ff00057c82 */ /* 0x000fcc0008000000 */
.L_x_15:
[----:B------:R-:W-:Y:S01]  /*1f40*/  UISETP.GE.U32.AND UP1, UPT, UR8, 0x8, UPT ;  /* 0x000000080800788c */ /* 0x000fe2000bf26070 */
[----:B------:R-:W-:Y:S01]  /*1f50*/  IADD3 R7, PT, PT, R35, UR5, RZ ;  /* 0x0000000523077c10 */ /* 0x000fe2000fffe0ff */
[----:B------:R-:W-:-:S07]  /*1f60*/  UMOV UR6, URZ ;  /* 0x000000ff00067c82 */ /* 0x000fce0008000000 */
[----:B------:R-:W-:Y:S05]  /*1f70*/  BRA.U !UP1, `(.L_x_10) ;  /* 0x0000000509187547 */ /* 0x000fea000b800000 */
[----:B------:R-:W0:Y:S01]  /*1f80*/  LDCU UR13, c[0x0][0x38c] ;  /* 0x00007180ff0d77ac */ /* 0x000e220008000800 */
[----:B------:R-:W-:-:S05]  /*1f90*/  UMOV UR6, URZ ;  /* 0x000000ff00067c82 */ /* 0x000fca0008000000 */
.L_x_11:
[----:B------:R-:W1:Y:S01]  /*1fa0*/  LDC.64 R10, c[0x0][0x390] ;  /* 0x0000e400ff0a7b82 */ /* 0x000e620000000a00 */
[----:B------:R-:W-:Y:S02]  /*1fb0*/  IADD3 R9, PT, PT, R27, UR6, RZ ;  /* 0x000000061b097c10 */ /* 0x000fe4000fffe0ff */
[----:B------:R-:W-:-:S03]  /*1fc0*/  IADD3 R6, PT, PT, R26, UR6, RZ ;  /* 0x000000061a067c10 */ /* 0x000fc6000fffe0ff */
[----:B0-----:R-:W-:Y:S02]  /*1fd0*/  IMAD R9, R9, UR13, R0 ;  /* 0x0000000d09097c24 */ /* 0x001fe4000f8e0200 */
[----:B------:R-:W0:Y:S08]  /*1fe0*/  LDC R15, c[0x0][0x398] ;  /* 0x0000e600ff0f7b82 */ /* 0x000e300000000800 */
[----:B------:R-:W2:Y:S08]  /*1ff0*/  LDC.64 R2, c[0x0][0x3b0] ;  /* 0x0000ec00ff027b82 */ /* 0x000eb00000000a00 */
[----:B------:R-:W3:Y:S01]  /*2000*/  LDC.64 R4, c[0x0][0x3b8] ;  /* 0x0000ee00ff047b82 */ /* 0x000ee20000000a00 */
[----:B-1----:R-:W-:-:S02]  /*2010*/  IMAD R9, R9, R10, R7 ;  /* 0x0000000a09097224 */ /* 0x002fc400078e0207 */
[----:B------:R-:W-:-:S03]  /*2020*/  IMAD R6, R6, R11, UR4 ;  /* 0x0000000406067e24 */ /* 0x000fc6000f8e020b */
[----:B------:R-:W-:Y:S01]  /*2030*/  IADD3 R17, PT, PT, R9, R24, RZ ;  /* 0x0000001809117210 */ /* 0x000fe20007ffe0ff */
[----:B0-----:R-:W-:-:S03]  /*2040*/  IMAD R14, R6, R15, UR5 ;  /* 0x00000005060e7e24 */ /* 0x001fc6000f8e020f */
[-C--:B------:R-:W-:Y:S02]  /*2050*/  IADD3 R19, PT, PT, R17, R24.reuse, RZ ;  /* 0x0000001811137210 */ /* 0x080fe40007ffe0ff */
[-C--:B------:R-:W-:Y:S02]  /*2060*/  IADD3 R20, PT, PT, R14, R25.reuse, RZ ;  /* 0x000000190e147210 */ /* 0x080fe40007ffe0ff */
[-C--:B------:R-:W-:Y:S01]  /*2070*/  IADD3 R11, PT, PT, R19, R24.reuse, RZ ;  /* 0x00000018130b7210 */ /* 0x080fe20007ffe0ff */
[--C-:B--2---:R-:W-:Y:S01]  /*2080*/  IMAD.WIDE.U32 R12, R9, 0x4, R2.reuse ;  /* 0x00000004090c7825 */ /* 0x104fe200078e0002 */
[-C--:B------:R-:W-:Y:S02]  /*2090*/  IADD3 R21, PT, PT, R20, R25.reuse, RZ ;  /* 0x0000001914157210 */ /* 0x080fe40007ffe0ff */
[----:B------:R-:W-:Y:S01]  /*20a0*/  IADD3 R31, PT, PT, R11, R24, RZ ;  /* 0x000000180b1f7210 */ /* 0x000fe20007ffe0ff */
[----:B------:R-:W-:Y:S01]  /*20b0*/  IMAD.WIDE.U32 R16, R17, 0x4, R2 ;  /* 0x0000000411107825 */ /* 0x000fe200078e0002 */
[----:B------:R0:W2:Y:S03]  /*20c0*/  LDG.E R9, desc[UR10][R12.64] ;  /* 0x0000000a0c097981 */ /* 0x0000a6000c1e1900 */
[----:B---3--:R-:W-:Y:S01]  /*20d0*/  IMAD.WIDE.U32 R14, R14, 0x4, R4 ;  /* 0x000000040e0e7825 */ /* 0x008fe200078e0004 */
[----:B------:R-:W-:Y:S01]  /*20e0*/  IADD3 R32, PT, PT, R21, R25, RZ ;  /* 0x0000001915207210 */ /* 0x000fe20007ffe0ff */
[----:B------:R-:W3:Y:S02]  /*20f0*/  LDG.E R6, desc[UR10][R16.64] ;  /* 0x0000000a10067981 */ /* 0x000ee4000c1e1900 */
[----:B------:R-:W-:-:S02]  /*2100*/  IMAD.WIDE.U32 R22, R11, 0x4, R2 ;  /* 0x000000040b167825 */ /* 0x000fc400078e0002 */
[----:B------:R1:W2:Y:S02]  /*2110*/  LDG.E R11, desc[UR10][R14.64] ;  /* 0x0000000a0e0b7981 */ /* 0x0002a4000c1e1900 */
[----:B0-----:R-:W-:-:S04]  /*2120*/  IMAD.WIDE.U32 R12, R20, 0x4, R4 ;  /* 0x00000004140c7825 */ /* 0x001fc800078e0004 */
[----:B------:R-:W-:Y:S01]  /*2130*/  IMAD.WIDE.U32 R18, R19, 0x4, R2 ;  /* 0x0000000413127825 */ /* 0x000fe200078e0002 */
[----:B------:R-:W3:Y:S03]  /*2140*/  LDG.E R17, desc[UR10][R12.64] ;  /* 0x0000000a0c117981 */ /* 0x000ee6000c1e1900 */
[----:B------:R-:W-:Y:S01]  /*2150*/  IMAD.WIDE.U32 R20, R21, 0x4, R4 ;  /* 0x0000000415147825 */ /* 0x000fe200078e0004 */
[----:B------:R0:W4:Y:S01]  /*2160*/  LDG.E R8, desc[UR10][R18.64] ;  /* 0x0000000a12087981 */ /* 0x000122000c1e1900 */
[C---:B------:R-:W-:Y:S02]  /*2170*/  IADD3 R37, PT, PT, R31.reuse, R24, RZ ;  /* 0x000000181f257210 */ /* 0x040fe40007ffe0ff */
[-C--:B------:R-:W-:Y:S01]  /*2180*/  IADD3 R33, PT, PT, R32, R25.reuse, RZ ;  /* 0x0000001920217210 */ /* 0x080fe20007ffe0ff */
[----:B------:R-:W-:Y:S01]  /*2190*/  IMAD.WIDE.U32 R28, R31, 0x4, R2 ;  /* 0x000000041f1c7825 */ /* 0x000fe200078e0002 */
[----:B------:R-:W4:Y:S02]  /*21a0*/  LDG.E R20, desc[UR10][R20.64] ;  /* 0x0000000a14147981 */ /* 0x000f24000c1e1900 */
[----:B-1----:R-:W-:-:S02]  /*21b0*/  IADD3 R14, PT, PT, R33, R25, RZ ;  /* 0x00000019210e7210 */ /* 0x002fc40007ffe0ff */
[----:B------:R1:W5:Y:S01]  /*21c0*/  LDG.E R10, desc[UR10][R22.64] ;  /* 0x0000000a160a7981 */ /* 0x000362000c1e1900 */
[----:B0-----:R-:W-:Y:S01]  /*21d0*/  IMAD.WIDE.U32 R18, R32, 0x4, R4 ;  /* 0x0000000420127825 */ /* 0x001fe200078e0004 */
[-C--:B------:R-:W-:Y:S02]  /*21e0*/  IADD3 R32, PT, PT, R14, R25.reuse, RZ ;  /* 0x000000190e207210 */ /* 0x080fe40007ffe0ff */
[----:B------:R0:W5:Y:S01]  /*21f0*/  LDG.E R16, desc[UR10][R28.64] ;  /* 0x0000000a1c107981 */ /* 0x000162000c1e1900 */
[C---:B------:R-:W-:Y:S01]  /*2200*/  IMAD.WIDE.U32 R30, R37.reuse, 0x4, R2 ;  /* 0x00000004251e7825 */ /* 0x040fe200078e0002 */
[----:B------:R-:W-:Y:S02]  /*2210*/  IADD3 R37, PT, PT, R37, R24, RZ ;  /* 0x0000001825257210 */ /* 0x000fe40007ffe0ff */
[----:B------:R-:W5:Y:S01]  /*2220*/  LDG.E R18, desc[UR10][R18.64] ;  /* 0x0000000a12127981 */ /* 0x000f62000c1e1900 */
[----:B-1----:R-:W-:Y:S01]  /*2230*/  IMAD.WIDE.U32 R22, R33, 0x4, R4 ;  /* 0x0000000421167825 */ /* 0x002fe200078e0004 */
[----:B------:R-:W-:-:S02]  /*2240*/  IADD3 R21, PT, PT, R32, R25, RZ ;  /* 0x0000001920157210 */ /* 0x000fc40007ffe0ff */
[----:B------:R-:W5:Y:S01]  /*2250*/  LDG.E R30, desc[UR10][R30.64] ;  /* 0x0000000a1e1e7981 */ /* 0x000f62000c1e1900 */
[----:B0-----:R-:W-:-:S03]  /*2260*/  IMAD.WIDE.U32 R28, R14, 0x4, R4 ;  /* 0x000000040e1c7825 */ /* 0x001fc600078e0004 */
[----:B------:R-:W5:Y:S01]  /*2270*/  LDG.E R22, desc[UR10][R22.64] ;  /* 0x0000000a16167981 */ /* 0x000f62000c1e1900 */
[C---:B------:R-:W-:Y:S01]  /*2280*/  IMAD.WIDE.U32 R14, R37.reuse, 0x4, R2 ;  /* 0x00000004250e7825 */ /* 0x040fe200078e0002 */
[----:B------:R-:W-:Y:S02]  /*2290*/  IADD3 R37, PT, PT, R37, R24, RZ ;  /* 0x0000001825257210 */ /* 0x000fe40007ffe0ff */
[----:B------:R-:W5:Y:S01]  /*22a0*/  LDG.E R28, desc[UR10][R28.64] ;  /* 0x0000000a1c1c7981 */ /* 0x000f62000c1e1900 */
[----:B------:R-:W-:-:S03]  /*22b0*/  IMAD.WIDE.U32 R12, R32, 0x4, R4 ;  /* 0x00000004200c7825 */ /* 0x000fc600078e0004 */
[----:B------:R-:W5:Y:S01]  /*22c0*/  LDG.E R14, desc[UR10][R14.64] ;  /* 0x0000000a0e0e7981 */ /* 0x000f62000c1e1900 */
[----:B------:R-:W-:-:S03]  /*22d0*/  IMAD.WIDE.U32 R2, R37, 0x4, R2 ;  /* 0x0000000425027825 */ /* 0x000fc600078e0002 */
[----:B------:R-:W5:Y:S01]  /*22e0*/  LDG.E R12, desc[UR10][R12.64] ;  /* 0x0000000a0c0c7981 */ /* 0x000f62000c1e1900 */
[----:B------:R-:W-:-:S03]  /*22f0*/  IMAD.WIDE.U32 R4, R21, 0x4, R4 ;  /* 0x0000000415047825 */ /* 0x000fc600078e0004 */
[----:B------:R-:W5:Y:S04]  /*2300*/  LDG.E R2, desc[UR10][R2.64] ;  /* 0x0000000a02027981 */ /* 0x000f68000c1e1900 */
[----:B------:R-:W5:Y:S01]  /*2310*/  LDG.E R4, desc[UR10][R4.64] ;  /* 0x0000000a04047981 */ /* 0x000f62000c1e1900 */
[----:B------:R-:W-:-:S04]  /*2320*/  UIADD3 UR6, UPT, UPT, UR6, 0x8, URZ ;  /* 0x0000000806067890 */ /* 0x000fc8000fffe0ff */
[----:B------:R-:W-:Y:S01]  /*2330*/  UISETP.NE.AND UP1, UPT, UR6, UR7, UPT ;  /* 0x000000070600728c */ /* 0x000fe2000bf25270 */
[----:B--2---:R-:W-:-:S04]  /*2340*/  FFMA R9, R9, R11, R48 ;  /* 0x0000000b09097223 */ /* 0x004fc80000000030 */
[----:B---3--:R-:W-:-:S04]  /*2350*/  FFMA R9, R6, R17, R9 ;  /* 0x0000001106097223 */ /* 0x008fc80000000009 */
[----:B----4-:R-:W-:-:S04]  /*2360*/  FFMA R9, R8, R20, R9 ;  /* 0x0000001408097223 */ /* 0x010fc80000000009 */
[----:B-----5:R-:W-:-:S04]  /*2370*/  FFMA R9, R10, R18, R9 ;  /* 0x000000120a097223 */ /* 0x020fc80000000009 */
[----:B------:R-:W-:-:S04]  /*2380*/  FFMA R9, R16, R22, R9 ;  /* 0x0000001610097223 */ /* 0x000fc80000000009 */
[----:B------:R-:W-:-:S04]  /*2390*/  FFMA R9, R30, R28, R9 ;  /* 0x0000001c1e097223 */ /* 0x000fc80000000009 */
[----:B------:R-:W-:-:S04]  /*23a0*/  FFMA R9, R14, R12, R9 ;  /* 0x0000000c0e097223 */ /* 0x000fc80000000009 */
[----:B------:R-:W-:Y:S01]  /*23b0*/  FFMA R48, R2, R4, R9 ;  /* 0x0000000402307223 */ /* 0x000fe20000000009 */
[----:B------:R-:W-:Y:S06]  /*23c0*/  BRA.U UP1, `(.L_x_11) ;  /* 0xfffffff901f47547 */ /* 0x000fec000b83ffff */
[----:B------:R-:W-:-:S05]  /*23d0*/  UMOV UR6, UR7 ;  /* 0x0000000700067c82 */ /* 0x000fca0008000000 */
.L_x_10:
[----:B------:R-:W-:-:S09]  /*23e0*/  UISETP.NE.AND UP1, UPT, UR12, URZ, UPT ;  /* 0x000000ff0c00728c */ /* 0x000fd2000bf25270 */
[----:B------:R-:W-:Y:S05]  /*23f0*/  BRA.U !UP1, `(.L_x_12) ;  /* 0x0000000509547547 */ /* 0x000fea000b800000 */
[----:B------:R-:W-:Y:S01]  /*2400*/  UISETP.NE.AND UP1, UPT, UR9, URZ, UPT ;  /* 0x000000ff0900728c */ /* 0x000fe2000bf25270 */
[----:B------:R-:W-:Y:S10]  /*2410*/  BRA.U !UP0, `(.L_x_13) ;  /* 0x0000000108987547 */ /* 0x000ff4000b800000 */
[----:B------:R-:W0:Y:S01]  /*2420*/  LDC.64 R10, c[0x0][0x390] ;  /* 0x0000e400ff0a7b82 */ /* 0x000e220000000a00 */
[----:B------:R-:W1:Y:S01]  /*2430*/  LDCU UR13, c[0x0][0x38c] ;  /* 0x00007180ff0d77ac */ /* 0x000e620008000800 */
[----:B------:R-:W-:Y:S02]  /*2440*/  IADD3 R9, PT, PT, R27, UR6, RZ ;  /* 0x000000061b097c10 */ /* 0x000fe4000fffe0ff */
[----:B------:R-:W-:-:S04]  /*2450*/  IADD3 R6, PT, PT, R26, UR6, RZ ;  /* 0x000000061a067c10 */ /* 0x000fc8000fffe0ff */
[----:B------:R-:W2:Y:S08]  /*2460*/  LDC R13, c[0x0][0x398] ;  /* 0x0000e600ff0d7b82 */ /* 0x000eb00000000800 */
[----:B------:R-:W3:Y:S01]  /*2470*/  LDC.64 R2, c[0x0][0x3b8] ;  /* 0x0000ee00ff027b82 */ /* 0x000ee20000000a00 */
[----:B-1----:R-:W-:-:S07]  /*2480*/  IMAD R9, R9, UR13, R0 ;  /* 0x0000000d09097c24 */ /* 0x002fce000f8e0200 */
[----:B------:R-:W1:Y:S01]  /*2490*/  LDC.64 R4, c[0x0][0x3b0] ;  /* 0x0000ec00ff047b82 */ /* 0x000e620000000a00 */
[----:B0-----:R-:W-:Y:S02]  /*24a0*/  IMAD R6, R6, R11, UR4 ;  /* 0x0000000406067e24 */ /* 0x001fe4000f8e020b */
[----:B------:R-:W-:Y:S02]  /*24b0*/  IMAD R9, R9, R10, R7 ;  /* 0x0000000a09097224 */ /* 0x000fe400078e0207 */
[----:B--2---:R-:W-:-:S03]  /*24c0*/  IMAD R6, R6, R13, UR5 ;  /* 0x0000000506067e24 */ /* 0x004fc6000f8e020d */
[-C--:B------:R-:W-:Y:S01]  /*24d0*/  IADD3 R15, PT, PT, R9, R24.reuse, RZ ;  /* 0x00000018090f7210 */ /* 0x080fe20007ffe0ff */
[C---:B---3--:R-:W-:Y:S01]  /*24e0*/  IMAD.WIDE.U32 R10, R6.reuse, 0x4, R2 ;  /* 0x00000004060a7825 */ /* 0x048fe200078e0002 */
[-C--:B------:R-:W-:Y:S02]  /*24f0*/  IADD3 R6, PT, PT, R6, R25.reuse, RZ ;  /* 0x0000001906067210 */ /* 0x080fe40007ffe0ff */
[----:B------:R-:W-:Y:S02]  /*2500*/  IADD3 R19, PT, PT, R15, R24, RZ ;  /* 0x000000180f137210 */ /* 0x000fe40007ffe0ff */
[----:B------:R-:W-:Y:S01]  /*2510*/  IADD3 R18, PT, PT, R6, R25, RZ ;  /* 0x0000001906127210 */ /* 0x000fe20007ffe0ff */
[----:B------:R-:W2:Y:S01]  /*2520*/  LDG.E R10, desc[UR10][R10.64] ;  /* 0x0000000a0a0a7981 */ /* 0x000ea2000c1e1900 */
[----:B-1----:R-:W-:-:S04]  /*2530*/  IMAD.WIDE.U32 R8, R9, 0x4, R4 ;  /* 0x0000000409087825 */ /* 0x002fc800078e0004 */
[----:B------:R-:W-:Y:S01]  /*2540*/  IMAD.WIDE.U32 R12, R15, 0x4, R4 ;  /* 0x000000040f0c7825 */ /* 0x000fe200078e0004 */
[C---:B------:R-:W-:Y:S01]  /*2550*/  IADD3 R21, PT, PT, R19.reuse, R24, RZ ;  /* 0x0000001813157210 */ /* 0x040fe20007ffe0ff */
[----:B------:R-:W2:Y:S02]  /*2560*/  LDG.E R9, desc[UR10][R8.64] ;  /* 0x0000000a08097981 */ /* 0x000ea4000c1e1900 */
[----:B------:R-:W-:Y:S01]  /*2570*/  IMAD.WIDE.U32 R14, R6, 0x4, R2 ;  /* 0x00000004060e7825 */ /* 0x000fe200078e0002 */
[C---:B------:R-:W-:Y:S01]  /*2580*/  IADD3 R23, PT, PT, R18.reuse, R25, RZ ;  /* 0x0000001912177210 */ /* 0x040fe20007ffe0ff */
[----:B------:R-:W3:Y:S02]  /*2590*/  LDG.E R12, desc[UR10][R12.64] ;  /* 0x0000000a0c0c7981 */ /* 0x000ee4000c1e1900 */
[----:B------:R-:W-:Y:S02]  /*25a0*/  IMAD.WIDE.U32 R16, R19, 0x4, R4 ;  /* 0x0000000413107825 */ /* 0x000fe400078e0004 */
        /* <DEDUP_REMOVED lines=13> */
.L_x_13:
[----:B------:R-:W-:Y:S05]  /*2680*/  BRA.U !UP1, `(.L_x_12) ;  /* 0x0000000109b07547 */ /* 0x000fea000b800000 */
[----:B------:R-:W-:Y:S02]  /*2690*/  UISETP.NE.AND UP1, UPT, UR9, 0x1, UPT ;  /* 0x000000010900788c */ /* 0x000fe4000bf25270 */
[----:B------:R-:W-:-:S07]  /*26a0*/  ULOP3.LUT UP2, URZ, UR8, 0x1, URZ, 0xc0, !UPT ;  /* 0x0000000108ff7892 */ /* 0x000fce000f84c0ff */
[----:B------:R-:W-:Y:S05]  /*26b0*/  BRA.U !UP1, `(.L_x_14) ;  /* 0x0000000109607547 */ /* 0x000fea000b800000 */
        /* <DEDUP_REMOVED lines=11> */
[----:B------:R-:W-:Y:S02]  /*2770*/  IADD3 R15, PT, PT, R11, R24, RZ ;  /* 0x000000180b0f7210 */ /* 0x000fe40007ffe0ff */
[----:B------:R-:W-:Y:S01]  /*2780*/  IADD3 R17, PT, PT, R13, R25, RZ ;  /* 0x000000190d117210 */ /* 0x000fe20007ffe0ff */
[----:B---3--:R-:W-:-:S04]  /*2790*/  IMAD.WIDE.U32 R4, R11, 0x4, R2 ;  /* 0x000000040b047825 */ /* 0x008fc800078e0002 */
[----:B------:R-:W-:Y:S02]  /*27a0*/  IMAD.WIDE.U32 R2, R15, 0x4, R2 ;  /* 0x000000040f027825 */ /* 0x000fe400078e0002 */
[----:B------:R-:W2:Y:S02]  /*27b0*/  LDG.E R5, desc[UR10][R4.64] ;  /* 0x0000000a04057981 */ /* 0x000ea4000c1e1900 */
[--C-:B-1----:R-:W-:Y:S02]  /*27c0*/  IMAD.WIDE.U32 R10, R13, 0x4, R8.reuse ;  /* 0x000000040d0a7825 */ /* 0x102fe400078e0008 */
[----:B------:R-:W3:Y:S02]  /*27d0*/  LDG.E R3, desc[UR10][R2.64] ;  /* 0x0000000a02037981 */ /* 0x000ee4000c1e1900 */
[----:B------:R-:W-:Y:S02]  /*27e0*/  IMAD.WIDE.U32 R8, R17, 0x4, R8 ;  /* 0x0000000411087825 */ /* 0x000fe400078e0008 */
[----:B------:R-:W2:Y:S04]  /*27f0*/  LDG.E R10, desc[UR10][R10.64] ;  /* 0x0000000a0a0a7981 */ /* 0x000ea8000c1e1900 */
[----:B------:R-:W3:Y:S01]  /*2800*/  LDG.E R8, desc[UR10][R8.64] ;  /* 0x0000000a08087981 */ /* 0x000ee2000c1e1900 */
[----:B------:R-:W-:Y:S01]  /*2810*/  UIADD3 UR6, UPT, UPT, UR6, 0x2, URZ ;  /* 0x0000000206067890 */ /* 0x000fe2000fffe0ff */
[----:B--2---:R-:W-:-:S04]  /*2820*/  FFMA R48, R5, R10, R48 ;  /* 0x0000000a05307223 */ /* 0x004fc80000000030 */
[----:B---3--:R-:W-:-:S07]  /*2830*/  FFMA R48, R3, R8, R48 ;  /* 0x0000000803307223 */ /* 0x008fce0000000030 */
.L_x_14:
        /* <DEDUP_REMOVED lines=17> */
.L_x_12:
[----:B------:R-:W0:Y:S01]  /*2950*/  LDCU UR6, c[0x0][0x398] ;  /* 0x00007300ff0677ac */ /* 0x000e220008000800 */
[----:B------:R-:W-:-:S04]  /*2960*/  UIADD3 UR5, UPT, UPT, UR5, 0x1, URZ ;  /* 0x0000000105057890 */ /* 0x000fc8000fffe0ff */
[----:B0-----:R-:W-:-:S09]  /*2970*/  UISETP.NE.AND UP1, UPT, UR5, UR6, UPT ;  /* 0x000000060500728c */ /* 0x001fd2000bf25270 */
[----:B------:R-:W-:Y:S05]  /*2980*/  BRA.U UP1, `(.L_x_15) ;  /* 0xfffffff5016c7547 */ /* 0x000fea000b83ffff */
[----:B------:R-:W0:Y:S01]  /*2990*/  LDCU UR5, c[0x0][0x394] ;  /* 0x00007280ff0577ac */ /* 0x000e220008000800 */
[----:B------:R-:W-:-:S04]  /*29a0*/  UIADD3 UR4, UPT, UPT, UR4, 0x1, URZ ;  /* 0x0000000104047890 */ /* 0x000fc8000fffe0ff */
[----:B0-----:R-:W-:-:S09]  /*29b0*/  UISETP.NE.AND UP1, UPT, UR4, UR5, UPT ;  /* 0x000000050400728c */ /* 0x001fd2000bf25270 */
[----:B------:R-:W-:Y:S05]  /*29c0*/  BRA.U UP1, `(.L_x_16) ;  /* 0xfffffff501547547 */ /* 0x000fea000b83ffff */
.L_x_0:
[----:B------:R-:W0:Y:S02]  /*29d0*/  LDC.64 R2, c[0x0][0x3c0] ;  /* 0x0000f000ff027b82 */ /* 0x000e240000000a00 */
[----:B0-----:R-:W-:-:S05]  /*29e0*/  IMAD.WIDE R36, R36, 0x4, R2 ;  /* 0x0000000424247825 */ /* 0x001fca00078e0202 */
[----:B------:R-:W-:Y:S01]  /*29f0*/  STG.E desc[UR10][R36.64], R48 ;  /* 0x0000003024007986 */ /* 0x000fe2000c10190a */
[----:B------:R-:W-:Y:S05]  /*2a00*/  EXIT ;  /* 0x000000000000794d */ /* 0x000fea0003800000 */
.L_x_17:
[----:B------:R-:W-:-:S00]  /*2a10*/  BRA `(.L_x_17) ;  /* 0xfffffffc00fc7947 */ /* 0x000fc0000383ffff */
[----:B------:R-:W-:-:S00]  /*2a20*/  NOP ;  /* 0x0000000000007918 */ /* 0x000fc00000000000 */
        /* <DEDUP_REMOVED lines=13> */
.L_x_18:


//--------------------- .nv.shared.reserved.0     --------------------------
	.section	.nv.shared.reserved.0,"aw",@nobits
	.weak		__nv_reservedSMEM_offset_0_alias
	.size		__nv_reservedSMEM_offset_0_alias, 0, 64
	.other		__nv_reservedSMEM_offset_0_alias,@"STO_CUDA_RESERVED_SHARED STV_DEFAULT"
__nv_reservedSMEM_offset_0_alias:
	.zero		0
	.zero		64


//--------------------- .nv.constant0._Z3cnniiiiiiiiiiiPfS_S_ --------------------------
	.section	.nv.constant0._Z3cnniiiiiiiiiiiPfS_S_,"a",@progbits
	.sectionflags	@""
	.align	4
.nv.constant0._Z3cnniiiiiiiiiiiPfS_S_:
	.zero		968


//--------------------- SYMBOLS --------------------------

	.type		.nv.reservedSmem.offset0,@object
	.size		.nv.reservedSmem.offset0,0x4
